	.target	sm_80

	.elftype	@"ET_EXEC"


//--------------------- .note.nv.tkinfo           --------------------------
	.section	.note.nv.tkinfo,"",@"SHT_NOTE"
	.sectionflags	@"SHF_NOTE_NV_TKINFO"
	.tkinfo
        /*0018*/ 	.word	0x00000002
        /*0030*/ 	.string	""
        /*0030*/ 	.string	"ptxas"
        /*0030*/ 	.string	"Cuda compilation tools, release 13.0, V13.0.88"
        /*0030*/ 	.string	"Build cuda_13.0.r13.0/compiler.36424714_0"
        /*0030*/ 	.string	"-v  -suppress-debug-info  -lineinfo  -arch sm_80 "



//--------------------- .note.nv.cuinfo           --------------------------
	.section	.note.nv.cuinfo,"",@"SHT_NOTE"
	.sectionflags	@"SHF_NOTE_NV_CUINFO"
        /*0018*/ 	.short	0x0002
        /*001a*/ 	.short	0x0050
        /*001c*/ 	.short	0x0082
	.zero		2


//--------------------- .nv.info                  --------------------------
	.section	.nv.info,"",@"SHT_CUDA_INFO"
	.align	4


	//----- nvinfo : EIATTR_REGCOUNT
	.align		4
        /*0000*/ 	.byte	0x04, 0x2f
        /*0002*/ 	.short	(.L_1 - .L_0)
	.align		4
.L_0:
        /*0004*/ 	.word	index@(matmul_kernel)
        /*0008*/ 	.word	0x00000080


	//----- nvinfo : EIATTR_FRAME_SIZE
	.align		4
.L_1:
        /*000c*/ 	.byte	0x04, 0x11
        /*000e*/ 	.short	(.L_3 - .L_2)
	.align		4
.L_2:
        /*0010*/ 	.word	index@(matmul_kernel)
        /*0014*/ 	.word	0x00000000


	//----- nvinfo : EIATTR_MIN_STACK_SIZE
	.align		4
.L_3:
        /*0018*/ 	.byte	0x04, 0x12
        /*001a*/ 	.short	(.L_5 - .L_4)
	.align		4
.L_4:
        /*001c*/ 	.word	index@(matmul_kernel)
        /*0020*/ 	.word	0x00000000
.L_5:


//--------------------- .nv.info.matmul_kernel    --------------------------
	.section	.nv.info.matmul_kernel,"",@"SHT_CUDA_INFO"
	.sectionflags	@""
	.align	4


	//----- nvinfo : EIATTR_CUDA_API_VERSION
	.align		4
        /*0000*/ 	.byte	0x04, 0x37
        /*0002*/ 	.short	(.L_7 - .L_6)
.L_6:
        /*0004*/ 	.word	0x00000082


	//----- nvinfo : EIATTR_SW2861232_WAR
	.align		4
.L_7:
        /*0008*/ 	.byte	0x01, 0x35
	.zero		2


	//----- nvinfo : EIATTR_PARAM_CBANK
	.align		4
        /*000c*/ 	.byte	0x04, 0x0a
        /*000e*/ 	.short	(.L_9 - .L_8)
	.align		4
.L_8:
        /*0010*/ 	.word	index@(.nv.constant0.matmul_kernel)
        /*0014*/ 	.short	0x0160
        /*0016*/ 	.short	0x0050


	//----- nvinfo : EIATTR_CBANK_PARAM_SIZE
	.align		4
.L_9:
        /*0018*/ 	.byte	0x03, 0x19
        /*001a*/ 	.short	0x0050


	//----- nvinfo : EIATTR_KPARAM_INFO
	.align		4
        /*001c*/ 	.byte	0x04, 0x17
        /*001e*/ 	.short	(.L_11 - .L_10)
.L_10:
        /*0020*/ 	.word	0x00000000
        /*0024*/ 	.short	0x000d
        /*0026*/ 	.short	0x0048
        /*0028*/ 	.byte	0x00, 0xf4, 0x21, 0x00


	//----- nvinfo : EIATTR_KPARAM_INFO
	.align		4
.L_11:
        /*002c*/ 	.byte	0x04, 0x17
        /*002e*/ 	.short	(.L_13 - .L_12)
.L_12:
        /*0030*/ 	.word	0x00000000
        /*0034*/ 	.short	0x000c
        /*0036*/ 	.short	0x0040
        /*0038*/ 	.byte	0x00, 0xf4, 0x21, 0x00


	//----- nvinfo : EIATTR_KPARAM_INFO
	.align		4
.L_13:
        /*003c*/ 	.byte	0x04, 0x17
        /*003e*/ 	.short	(.L_15 - .L_14)
.L_14:
        /*0040*/ 	.word	0x00000000
        /*0044*/ 	.short	0x000b
        /*0046*/ 	.short	0x0038
        /*0048*/ 	.byte	0x00, 0xf0, 0x11, 0x00


	//----- nvinfo : EIATTR_KPARAM_INFO
	.align		4
.L_15:
        /*004c*/ 	.byte	0x04, 0x17
        /*004e*/ 	.short	(.L_17 - .L_16)
.L_16:
        /*0050*/ 	.word	0x00000000
        /*0054*/ 	.short	0x000a
        /*0056*/ 	.short	0x0034
        /*0058*/ 	.byte	0x00, 0xf0, 0x11, 0x00


	//----- nvinfo : EIATTR_KPARAM_INFO
	.align		4
.L_17:
        /*005c*/ 	.byte	0x04, 0x17
        /*005e*/ 	.short	(.L_19 - .L_18)
.L_18:
        /*0060*/ 	.word	0x00000000
        /*0064*/ 	.short	0x0009
        /*0066*/ 	.short	0x0030
        /*0068*/ 	.byte	0x00, 0xf0, 0x11, 0x00


	//----- nvinfo : EIATTR_KPARAM_INFO
	.align		4
.L_19:
        /*006c*/ 	.byte	0x04, 0x17
        /*006e*/ 	.short	(.L_21 - .L_20)
.L_20:
        /*0070*/ 	.word	0x00000000
        /*0074*/ 	.short	0x0008
        /*0076*/ 	.short	0x002c
        /*0078*/ 	.byte	0x00, 0xf0, 0x11, 0x00


	//----- nvinfo : EIATTR_KPARAM_INFO
	.align		4
.L_21:
        /*007c*/ 	.byte	0x04, 0x17
        /*007e*/ 	.short	(.L_23 - .L_22)
.L_22:
        /*0080*/ 	.word	0x00000000
        /*0084*/ 	.short	0x0007
        /*0086*/ 	.short	0x0028
        /*0088*/ 	.byte	0x00, 0xf0, 0x11, 0x00


	//----- nvinfo : EIATTR_KPARAM_INFO
	.align		4
.L_23:
        /*008c*/ 	.byte	0x04, 0x17
        /*008e*/ 	.short	(.L_25 - .L_24)
.L_24:
        /*0090*/ 	.word	0x00000000
        /*0094*/ 	.short	0x0006
        /*0096*/ 	.short	0x0024
        /*0098*/ 	.byte	0x00, 0xf0, 0x11, 0x00


	//----- nvinfo : EIATTR_KPARAM_INFO
	.align		4
.L_25:
        /*009c*/ 	.byte	0x04, 0x17
        /*009e*/ 	.short	(.L_27 - .L_26)
.L_26:
        /*00a0*/ 	.word	0x00000000
        /*00a4*/ 	.short	0x0005
        /*00a6*/ 	.short	0x0020
        /*00a8*/ 	.byte	0x00, 0xf0, 0x11, 0x00


	//----- nvinfo : EIATTR_KPARAM_INFO
	.align		4
.L_27:
        /*00ac*/ 	.byte	0x04, 0x17
        /*00ae*/ 	.short	(.L_29 - .L_28)
.L_28:
        /*00b0*/ 	.word	0x00000000
        /*00b4*/ 	.short	0x0004
        /*00b6*/ 	.short	0x001c
        /*00b8*/ 	.byte	0x00, 0xf0, 0x11, 0x00


	//----- nvinfo : EIATTR_KPARAM_INFO
	.align		4
.L_29:
        /*00bc*/ 	.byte	0x04, 0x17
        /*00be*/ 	.short	(.L_31 - .L_30)
.L_30:
        /*00c0*/ 	.word	0x00000000
        /*00c4*/ 	.short	0x0003
        /*00c6*/ 	.short	0x0018
        /*00c8*/ 	.byte	0x00, 0xf0, 0x11, 0x00


	//----- nvinfo : EIATTR_KPARAM_INFO
	.align		4
.L_31:
        /*00cc*/ 	.byte	0x04, 0x17
        /*00ce*/ 	.short	(.L_33 - .L_32)
.L_32:
        /*00d0*/ 	.word	0x00000000
        /*00d4*/ 	.short	0x0002
        /*00d6*/ 	.short	0x0010
        /*00d8*/ 	.byte	0x00, 0xf4, 0x21, 0x00


	//----- nvinfo : EIATTR_KPARAM_INFO
	.align		4
.L_33:
        /*00dc*/ 	.byte	0x04, 0x17
        /*00de*/ 	.short	(.L_35 - .L_34)
.L_34:
        /*00e0*/ 	.word	0x00000000
        /*00e4*/ 	.short	0x0001
        /*00e6*/ 	.short	0x0008
        /*00e8*/ 	.byte	0x00, 0xf4, 0x21, 0x00


	//----- nvinfo : EIATTR_KPARAM_INFO
	.align		4
.L_35:
        /*00ec*/ 	.byte	0x04, 0x17
        /*00ee*/ 	.short	(.L_37 - .L_36)
.L_36:
        /*00f0*/ 	.word	0x00000000
        /*00f4*/ 	.short	0x0000
        /*00f6*/ 	.short	0x0000
        /*00f8*/ 	.byte	0x00, 0xf4, 0x21, 0x00


	//----- nvinfo : EIATTR_MAXREG_COUNT
	.align		4
.L_37:
        /*00fc*/ 	.byte	0x03, 0x1b
        /*00fe*/ 	.short	0x0080


	//----- nvinfo : EIATTR_NUM_BARRIERS
	.align		4
        /*0100*/ 	.byte	0x02, 0x4c
        /*0102*/ 	.byte	0x01
	.zero		1


	//----- nvinfo : EIATTR_MERCURY_ISA_VERSION
	.align		4
        /*0104*/ 	.byte	0x03, 0x5f
        /*0106*/ 	.short	0x0000


	//----- nvinfo : EIATTR_EXIT_INSTR_OFFSETS
	.align		4
        /*0108*/ 	.byte	0x04, 0x1c
        /*010a*/ 	.short	(.L_39 - .L_38)


	//   ....[0]....
.L_38:
        /*010c*/ 	.word	0x000040b0


	//   ....[1]....
        /*0110*/ 	.word	0x000040e0


	//----- nvinfo : EIATTR_REQNTID
	.align		4
.L_39:
        /*0114*/ 	.byte	0x04, 0x10
        /*0116*/ 	.short	(.L_41 - .L_40)
.L_40:
        /*0118*/ 	.word	0x00000200
        /*011c*/ 	.word	0x00000001
        /*0120*/ 	.word	0x00000001
.L_41:


//--------------------- .nv.callgraph             --------------------------
	.section	.nv.callgraph,"",@"SHT_CUDA_CALLGRAPH"
	.align	4
	.sectionentsize	8
	.align		4
        /*0000*/ 	.word	0x00000000
	.align		4
        /*0004*/ 	.word	0xffffffff
	.align		4
        /*0008*/ 	.word	0x00000000
	.align		4
        /*000c*/ 	.word	0xfffffffe
	.align		4
        /*0010*/ 	.word	0x00000000
	.align		4
        /*0014*/ 	.word	0xfffffffd
	.align		4
        /*0018*/ 	.word	0x00000000
	.align		4
        /*001c*/ 	.word	0xfffffffc


//--------------------- .nv.rel.action            --------------------------
	.section	.nv.rel.action,"",@"SHT_CUDA_RELOCINFO"
	.align	8
	.sectionentsize	8
        /*0000*/ 	.byte	0x73, 0x00, 0x00, 0x00, 0x00, 0x00, 0x00, 0x00, 0x00, 0x00, 0x00, 0x11, 0x25, 0x00, 0x05, 0x36


//--------------------- .nv.constant0.matmul_kernel --------------------------
	.section	.nv.constant0.matmul_kernel,"a",@progbits
	.sectionflags	@""
	.align	4
.nv.constant0.matmul_kernel:
	.zero		432


//--------------------- .text.matmul_kernel       --------------------------
	.section	.text.matmul_kernel,"ax",@progbits
	.sectioninfo	@"SHI_REGISTERS=128"
	.align	128
        .global         matmul_kernel
        .type           matmul_kernel,@function
        .size           matmul_kernel,(.L_x_4 - matmul_kernel)
        .other          matmul_kernel,@"STO_CUDA_ENTRY STV_DEFAULT"
matmul_kernel:
.text.matmul_kernel:
[----:B------:R-:W-:Y:S02]  /*0000*/  IMAD.MOV.U32 R1, RZ, RZ, c[0x0][0x28] ;  /* 0x00000a00ff017624 */ /* 0x000fe400078e00ff */
[----:B------:R-:W-:Y:S01]  /*0010*/  IMAD.MOV.U32 R0, RZ, RZ, c[0x0][0x17c] ;  /* 0x00005f00ff007624 */ /* 0x000fe200078e00ff */
[----:B------:R-:W0:Y:S01]  /*0020*/  S2R R5, SR_CTAID.X ;  /* 0x0000000000057919 */ /* 0x000e220000002500 */
[----:B------:R-:W-:Y:S01]  /*0030*/  IMAD.MOV.U32 R110, RZ, RZ, c[0x0][0x180] ;  /* 0x00006000ff6e7624 */ /* 0x000fe200078e00ff */
[----:B------:R-:W-:Y:S01]  /*0040*/  ULDC.64 UR4, c[0x0][0x118] ;  /* 0x0000460000047ab9 */ /* 0x000fe20000000a00 */
[----:B------:R-:W-:Y:S01]  /*0050*/  CS2R R36, SRZ ;  /* 0x0000000000247805 */ /* 0x000fe2000001ff00 */
[----:B------:R-:W-:Y:S01]  /*0060*/  IADD3 R0, R0, 0x3f, RZ ;  /* 0x0000003f00007810 */ /* 0x000fe20007ffe0ff */
[----:B------:R-:W1:Y:S01]  /*0070*/  S2R R18, SR_TID.X ;  /* 0x0000000000127919 */ /* 0x000e620000002100 */
[----:B------:R-:W-:Y:S01]  /*0080*/  IADD3 R110, R110, 0x1f, RZ ;  /* 0x0000001f6e6e7810 */ /* 0x000fe20007ffe0ff */
[----:B------:R-:W-:Y:S01]  /*0090*/  CS2R R38, SRZ ;  /* 0x0000000000267805 */ /* 0x000fe2000001ff00 */
[----:B------:R-:W-:Y:S01]  /*00a0*/  SHF.R.S32.HI R3, RZ, 0x1f, R0 ;  /* 0x0000001fff037819 */ /* 0x000fe20000011400 */
[----:B------:R-:W-:Y:S01]  /*00b0*/  CS2R R20, SRZ ;  /* 0x0000000000147805 */ /* 0x000fe2000001ff00 */
[----:B------:R-:W-:Y:S01]  /*00c0*/  CS2R R22, SRZ ;  /* 0x0000000000167805 */ /* 0x000fe2000001ff00 */
[----:B------:R-:W-:Y:S01]  /*00d0*/  CS2R R52, SRZ ;  /* 0x0000000000347805 */ /* 0x000fe2000001ff00 */
[----:B------:R-:W-:Y:S01]  /*00e0*/  LEA.HI R3, R3, R0, RZ, 0x6 ;  /* 0x0000000003037211 */ /* 0x000fe200078f30ff */
[----:B------:R-:W-:Y:S01]  /*00f0*/  CS2R R54, SRZ ;  /* 0x0000000000367805 */ /* 0x000fe2000001ff00 */
[----:B------:R-:W-:Y:S01]  /*0100*/  CS2R R80, SRZ ;  /* 0x0000000000507805 */ /* 0x000fe2000001ff00 */
[----:B------:R-:W-:Y:S01]  /*0110*/  CS2R R82, SRZ ;  /* 0x0000000000527805 */ /* 0x000fe2000001ff00 */
[----:B------:R-:W-:Y:S01]  /*0120*/  SHF.R.S32.HI R3, RZ, 0x6, R3 ;  /* 0x00000006ff037819 */ /* 0x000fe20000011403 */
[----:B------:R-:W-:Y:S01]  /*0130*/  CS2R R44, SRZ ;  /* 0x00000000002c7805 */ /* 0x000fe2000001ff00 */
[----:B------:R-:W-:Y:S01]  /*0140*/  CS2R R46, SRZ ;  /* 0x00000000002e7805 */ /* 0x000fe2000001ff00 */
[----:B------:R-:W-:Y:S01]  /*0150*/  CS2R R72, SRZ ;  /* 0x0000000000487805 */ /* 0x000fe2000001ff00 */
[----:B------:R-:W-:Y:S01]  /*0160*/  CS2R R74, SRZ ;  /* 0x00000000004a7805 */ /* 0x000fe2000001ff00 */
[----:B------:R-:W-:Y:S01]  /*0170*/  IMAD.SHL.U32 R4, R3, 0x8, RZ ;  /* 0x0000000803047824 */ /* 0x000fe200078e00ff */
[----:B------:R-:W-:Y:S01]  /*0180*/  CS2R R48, SRZ ;  /* 0x0000000000307805 */ /* 0x000fe2000001ff00 */
[----:B------:R-:W-:Y:S01]  /*0190*/  CS2R R50, SRZ ;  /* 0x0000000000327805 */ /* 0x000fe2000001ff00 */
[----:B0-----:R-:W-:-:S02]  /*01a0*/  IABS R8, R5 ;  /* 0x0000000500087213 */ /* 0x001fc40000000000 */
[-C--:B------:R-:W-:Y:S02]  /*01b0*/  IABS R7, R4.reuse ;  /* 0x0000000400077213 */ /* 0x080fe40000000000 */
[----:B------:R-:W-:Y:S02]  /*01c0*/  IABS R10, R4 ;  /* 0x00000004000a7213 */ /* 0x000fe40000000000 */
[----:B------:R-:W0:Y:S01]  /*01d0*/  I2F.RP R0, R7 ;  /* 0x0000000700007306 */ /* 0x000e220000209400 */
[----:B-1----:R-:W-:-:S07]  /*01e0*/  LOP3.LUT R19, R18, 0x1ff, RZ, 0xc0, !PT ;  /* 0x000001ff12137812 */ /* 0x002fce00078ec0ff */
[----:B0-----:R-:W0:Y:S02]  /*01f0*/  MUFU.RCP R0, R0 ;  /* 0x0000000000007308 */ /* 0x001e240000001000 */
[----:B0-----:R-:W-:Y:S01]  /*0200*/  IADD3 R2, R0, 0xffffffe, RZ ;  /* 0x0ffffffe00027810 */ /* 0x001fe20007ffe0ff */
[----:B------:R-:W-:-:S05]  /*0210*/  IMAD.MOV R0, RZ, RZ, -R10 ;  /* 0x000000ffff007224 */ /* 0x000fca00078e0a0a */
[----:B------:R0:W1:Y:S02]  /*0220*/  F2I.FTZ.U32.TRUNC.NTZ R3, R2 ;  /* 0x0000000200037305 */ /* 0x000064000021f000 */
[----:B0-----:R-:W-:Y:S02]  /*0230*/  IMAD.MOV.U32 R2, RZ, RZ, RZ ;  /* 0x000000ffff027224 */ /* 0x001fe400078e00ff */
[----:B-1----:R-:W-:-:S04]  /*0240*/  IMAD.MOV R6, RZ, RZ, -R3 ;  /* 0x000000ffff067224 */ /* 0x002fc800078e0a03 */
[----:B------:R-:W-:Y:S02]  /*0250*/  IMAD R9, R6, R7, RZ ;  /* 0x0000000706097224 */ /* 0x000fe400078e02ff */
[----:B------:R-:W-:Y:S02]  /*0260*/  IMAD.MOV.U32 R6, RZ, RZ, R8 ;  /* 0x000000ffff067224 */ /* 0x000fe400078e0008 */
[----:B------:R-:W-:-:S06]  /*0270*/  IMAD.HI.U32 R3, R3, R9, R2 ;  /* 0x0000000903037227 */ /* 0x000fcc00078e0002 */
[----:B------:R-:W-:-:S04]  /*0280*/  IMAD.HI.U32 R3, R3, R6, RZ ;  /* 0x0000000603037227 */ /* 0x000fc800078e00ff */
[----:B------:R-:W-:-:S05]  /*0290*/  IMAD R0, R3, R0, R6 ;  /* 0x0000000003007224 */ /* 0x000fca00078e0206 */
[----:B------:R-:W-:-:S13]  /*02a0*/  ISETP.GT.U32.AND P1, PT, R7, R0, PT ;  /* 0x000000000700720c */ /* 0x000fda0003f24070 */
[----:B------:R-:W-:Y:S01]  /*02b0*/  @!P1 IMAD.IADD R0, R0, 0x1, -R7 ;  /* 0x0000000100009824 */ /* 0x000fe200078e0a07 */
[----:B------:R-:W-:Y:S02]  /*02c0*/  @!P1 IADD3 R3, R3, 0x1, RZ ;  /* 0x0000000103039810 */ /* 0x000fe40007ffe0ff */
[----:B------:R-:W-:Y:S02]  /*02d0*/  ISETP.NE.AND P1, PT, R4, RZ, PT ;  /* 0x000000ff0400720c */ /* 0x000fe40003f25270 */
[----:B------:R-:W-:Y:S02]  /*02e0*/  ISETP.GE.U32.AND P0, PT, R0, R7, PT ;  /* 0x000000070000720c */ /* 0x000fe40003f06070 */
[----:B------:R-:W-:-:S04]  /*02f0*/  LOP3.LUT R0, R5, R4, RZ, 0x3c, !PT ;  /* 0x0000000405007212 */ /* 0x000fc800078e3cff */
[----:B------:R-:W-:Y:S01]  /*0300*/  ISETP.GE.AND P2, PT, R0, RZ, PT ;  /* 0x000000ff0000720c */ /* 0x000fe20003f46270 */
[----:B------:R-:W-:-:S05]  /*0310*/  IMAD.MOV.U32 R0, RZ, RZ, c[0x0][0x178] ;  /* 0x00005e00ff007624 */ /* 0x000fca00078e00ff */
[----:B------:R-:W-:Y:S02]  /*0320*/  IADD3 R0, R0, 0x1ff, RZ ;  /* 0x000001ff00007810 */ /* 0x000fe40007ffe0ff */
[----:B------:R-:W-:-:S05]  /*0330*/  @P0 IADD3 R3, R3, 0x1, RZ ;  /* 0x0000000103030810 */ /* 0x000fca0007ffe0ff */
[----:B------:R-:W-:Y:S01]  /*0340*/  IMAD.MOV.U32 R2, RZ, RZ, R3 ;  /* 0x000000ffff027224 */ /* 0x000fe200078e0003 */
[----:B------:R-:W-:-:S03]  /*0350*/  SHF.R.S32.HI R3, RZ, 0x1f, R0 ;  /* 0x0000001fff037819 */ /* 0x000fc60000011400 */
[----:B------:R-:W-:Y:S01]  /*0360*/  @!P2 IMAD.MOV R2, RZ, RZ, -R2 ;  /* 0x000000ffff02a224 */ /* 0x000fe200078e0a02 */
[----:B------:R-:W-:Y:S02]  /*0370*/  @!P1 LOP3.LUT R2, RZ, R4, RZ, 0x33, !PT ;  /* 0x00000004ff029212 */ /* 0x000fe400078e33ff */
[----:B------:R-:W-:-:S03]  /*0380*/  LEA.HI R3, R3, R0, RZ, 0x9 ;  /* 0x0000000003037211 */ /* 0x000fc600078f48ff */
[----:B------:R-:W-:Y:S02]  /*0390*/  IMAD.SHL.U32 R6, R2, 0x8, RZ ;  /* 0x0000000802067824 */ /* 0x000fe400078e00ff */
[----:B------:R-:W-:-:S03]  /*03a0*/  IMAD.MOV R2, RZ, RZ, -R2 ;  /* 0x000000ffff027224 */ /* 0x000fc600078e0a02 */
[----:B------:R-:W-:Y:S01]  /*03b0*/  LEA.HI.SX32 R3, R3, -R6, 0x17 ;  /* 0x8000000603037211 */ /* 0x000fe200078fbaff */
[----:B------:R-:W-:-:S03]  /*03c0*/  IMAD R4, R4, R2, R5 ;  /* 0x0000000204047224 */ /* 0x000fc600078e0205 */
[----:B------:R-:W-:Y:S02]  /*03d0*/  IMNMX R11, R3, 0x8, PT ;  /* 0x00000008030b7817 */ /* 0x000fe40003800200 */
[----:B------:R-:W-:Y:S02]  /*03e0*/  IABS R9, R4 ;  /* 0x0000000400097213 */ /* 0x000fe40000000000 */
[----:B------:R-:W-:-:S04]  /*03f0*/  IABS R7, R11 ;  /* 0x0000000b00077213 */ /* 0x000fc80000000000 */
[----:B------:R-:W0:Y:S08]  /*0400*/  I2F.RP R0, R7 ;  /* 0x0000000700007306 */ /* 0x000e300000209400 */
[----:B0-----:R-:W0:Y:S02]  /*0410*/  MUFU.RCP R0, R0 ;  /* 0x0000000000007308 */ /* 0x001e240000001000 */
[----:B0-----:R-:W-:-:S06]  /*0420*/  IADD3 R3, R0, 0xffffffe, RZ ;  /* 0x0ffffffe00037810 */ /* 0x001fcc0007ffe0ff */
[----:B------:R-:W0:Y:S02]  /*0430*/  F2I.FTZ.U32.TRUNC.NTZ R3, R3 ;  /* 0x0000000300037305 */ /* 0x000e24000021f000 */
[----:B0-----:R-:W-:-:S04]  /*0440*/  IMAD.MOV R8, RZ, RZ, -R3 ;  /* 0x000000ffff087224 */ /* 0x001fc800078e0a03 */
[----:B------:R-:W-:Y:S01]  /*0450*/  IMAD.MOV.U32 R2, RZ, RZ, R8 ;  /* 0x000000ffff027224 */ /* 0x000fe200078e0008 */
[----:B------:R-:W-:-:S03]  /*0460*/  IABS R8, R11 ;  /* 0x0000000b00087213 */ /* 0x000fc60000000000 */
[----:B------:R-:W-:Y:S02]  /*0470*/  IMAD R5, R2, R7, RZ ;  /* 0x0000000702057224 */ /* 0x000fe400078e02ff */
[----:B------:R-:W-:Y:S02]  /*0480*/  IMAD.MOV.U32 R2, RZ, RZ, RZ ;  /* 0x000000ffff027224 */ /* 0x000fe400078e00ff */
[----:B------:R-:W-:Y:S02]  /*0490*/  IMAD.MOV R0, RZ, RZ, -R8 ;  /* 0x000000ffff007224 */ /* 0x000fe400078e0a08 */
        /* <DEDUP_REMOVED lines=9> */
[----:B------:R-:W-:-:S07]  /*0530*/  ISETP.GE.AND P2, PT, R0, RZ, PT ;  /* 0x000000ff0000720c */ /* 0x000fce0003f46270 */
[----:B------:R-:W-:Y:S02]  /*0540*/  @P0 IADD3 R2, R2, 0x1, RZ ;  /* 0x0000000102020810 */ /* 0x000fe40007ffe0ff */
[----:B------:R-:W-:-:S04]  /*0550*/  ISETP.GE.AND P0, PT, R110, 0x20, PT ;  /* 0x000000206e00780c */ /* 0x000fc80003f06270 */
[----:B------:R-:W-:Y:S01]  /*0560*/  @!P2 IMAD.MOV R2, RZ, RZ, -R2 ;  /* 0x000000ffff02a224 */ /* 0x000fe200078e0a02 */
[----:B------:R-:W-:-:S05]  /*0570*/  @!P1 LOP3.LUT R2, RZ, R11, RZ, 0x33, !PT ;  /* 0x0000000bff029212 */ /* 0x000fca00078e33ff */
[----:B------:R-:W-:Y:S02]  /*0580*/  IMAD.MOV R0, RZ, RZ, -R2 ;  /* 0x000000ffff007224 */ /* 0x000fe400078e0a02 */
[----:B------:R-:W-:Y:S02]  /*0590*/  IMAD.SHL.U32 R108, R2, 0x40, RZ ;  /* 0x00000040026c7824 */ /* 0x000fe400078e00ff */
[----:B------:R-:W-:Y:S02]  /*05a0*/  IMAD R0, R11, R0, R4 ;  /* 0x000000000b007224 */ /* 0x000fe400078e0204 */
[----:B------:R-:W-:Y:S02]  /*05b0*/  CS2R R4, SRZ ;  /* 0x0000000000047805 */ /* 0x000fe4000001ff00 */
[----:B------:R-:W-:Y:S02]  /*05c0*/  IMAD.IADD R0, R6, 0x1, R0 ;  /* 0x0000000106007824 */ /* 0x000fe400078e0200 */
[----:B------:R-:W-:-:S02]  /*05d0*/  CS2R R6, SRZ ;  /* 0x0000000000067805 */ /* 0x000fc4000001ff00 */
[----:B------:R-:W-:Y:S01]  /*05e0*/  IMAD R116, R0, 0x200, R19 ;  /* 0x0000020000747824 */ /* 0x000fe200078e0213 */
[----:B------:R-:W-:Y:S05]  /*05f0*/  @!P0 BRA `(.L_x_0) ;  /* 0x00001e7000008947 */ /* 0x000fea0003800000 */
[----:B------:R-:W-:Y:S01]  /*0600*/  IABS R11, c[0x0][0x17c] ;  /* 0x00005f00000b7a13 */ /* 0x000fe20000000000 */
[----:B------:R-:W-:Y:S01]  /*0610*/  IMAD.SHL.U32 R107, R19, 0x2, RZ ;  /* 0x00000002136b7824 */ /* 0x000fe200078e00ff */
[----:B------:R-:W-:Y:S01]  /*0620*/  IABS R13, c[0x0][0x178] ;  /* 0x00005e00000d7a13 */ /* 0x000fe20000000000 */
[----:B------:R-:W-:Y:S01]  /*0630*/  CS2R R40, SRZ ;  /* 0x0000000000287805 */ /* 0x000fe2000001ff00 */
[----:B------:R-:W0:Y:S01]  /*0640*/  I2F.RP R0, R11 ;  /* 0x0000000b00007306 */ /* 0x000e220000209400 */
[----:B------:R-:W-:Y:S01]  /*0650*/  SHF.R.S32.HI R7, RZ, 0x1f, R110 ;  /* 0x0000001fff077819 */ /* 0x000fe2000001146e */
[----:B------:R-:W-:Y:S01]  /*0660*/  CS2R R42, SRZ ;  /* 0x00000000002a7805 */ /* 0x000fe2000001ff00 */
[----:B------:R-:W-:Y:S01]  /*0670*/  SHF.R.U32.HI R9, RZ, 0x5, R18 ;  /* 0x00000005ff097819 */ /* 0x000fe20000011612 */
[----:B------:R-:W-:Y:S01]  /*0680*/  CS2R R36, SRZ ;  /* 0x0000000000247805 */ /* 0x000fe2000001ff00 */
[----:B------:R-:W-:Y:S01]  /*0690*/  LEA.HI R110, R7, R110, RZ, 0x5 ;  /* 0x0000006e076e7211 */ /* 0x000fe200078f28ff */
[----:B------:R-:W-:Y:S01]  /*06a0*/  CS2R R38, SRZ ;  /* 0x0000000000267805 */ /* 0x000fe2000001ff00 */
[----:B------:R-:W-:Y:S01]  /*06b0*/  SGXT.U32 R7, R9, 0x4 ;  /* 0x000000040907781a */ /* 0x000fe20000000000 */
[----:B------:R-:W1:Y:S01]  /*06c0*/  I2F.RP R6, R13 ;  /* 0x0000000d00067306 */ /* 0x000e620000209400 */
[----:B------:R-:W-:Y:S01]  /*06d0*/  LEA.HI R8, R18, R108, RZ, 0x1b ;  /* 0x0000006c12087211 */ /* 0x000fe200078fd8ff */
[----:B------:R-:W-:Y:S01]  /*06e0*/  CS2R R32, SRZ ;  /* 0x0000000000207805 */ /* 0x000fe2000001ff00 */
[----:B------:R-:W-:Y:S01]  /*06f0*/  LOP3.LUT R16, R108, R7, RZ, 0xfc, !PT ;  /* 0x000000076c107212 */ /* 0x000fe200078efcff */
[----:B------:R-:W-:Y:S01]  /*0700*/  CS2R R34, SRZ ;  /* 0x0000000000227805 */ /* 0x000fe2000001ff00 */
[----:B------:R-:W-:Y:S01]  /*0710*/  IABS R14, R116 ;  /* 0x00000074000e7213 */ /* 0x000fe20000000000 */
[----:B------:R-:W-:Y:S01]  /*0720*/  CS2R R28, SRZ ;  /* 0x00000000001c7805 */ /* 0x000fe2000001ff00 */
[----:B------:R-:W-:Y:S01]  /*0730*/  LOP3.LUT R17, R16, 0x20, RZ, 0xfc, !PT ;  /* 0x0000002010117812 */ /* 0x000fe200078efcff */
[----:B0-----:R-:W0:Y:S01]  /*0740*/  MUFU.RCP R0, R0 ;  /* 0x0000000000007308 */ /* 0x001e220000001000 */
[----:B------:R-:W-:Y:S01]  /*0750*/  IABS R12, R16 ;  /* 0x00000010000c7213 */ /* 0x000fe20000000000 */
[----:B------:R-:W-:Y:S01]  /*0760*/  CS2R R30, SRZ ;  /* 0x00000000001e7805 */ /* 0x000fe2000001ff00 */
[----:B------:R-:W-:Y:S01]  /*0770*/  LOP3.LUT R47, R18, 0x1f, RZ, 0xc0, !PT ;  /* 0x0000001f122f7812 */ /* 0x000fe200078ec0ff */
[----:B------:R-:W-:Y:S01]  /*0780*/  CS2R R24, SRZ ;  /* 0x0000000000187805 */ /* 0x000fe2000001ff00 */
[----:B------:R-:W-:Y:S01]  /*0790*/  CS2R R26, SRZ ;  /* 0x00000000001a7805 */ /* 0x000fe2000001ff00 */
[----:B------:R-:W-:Y:S01]  /*07a0*/  CS2R R20, SRZ ;  /* 0x0000000000147805 */ /* 0x000fe2000001ff00 */
[----:B------:R-:W-:Y:S01]  /*07b0*/  CS2R R22, SRZ ;  /* 0x0000000000167805 */ /* 0x000fe2000001ff00 */
[----:B-1----:R-:W1:Y:S01]  /*07c0*/  MUFU.RCP R6, R6 ;  /* 0x0000000600067308 */ /* 0x002e620000001000 */
[----:B------:R-:W-:Y:S01]  /*07d0*/  IMAD R105, R47, c[0x0][0x18c], RZ ;  /* 0x000063002f697a24 */ /* 0x000fe200078e02ff */
[----:B------:R-:W-:Y:S01]  /*07e0*/  CS2R R80, SRZ ;  /* 0x0000000000507805 */ /* 0x000fe2000001ff00 */
[----:B------:R-:W-:Y:S01]  /*07f0*/  CS2R R82, SRZ ;  /* 0x0000000000527805 */ /* 0x000fe2000001ff00 */
[----:B------:R-:W-:Y:S01]  /*0800*/  CS2R R76, SRZ ;  /* 0x00000000004c7805 */ /* 0x000fe2000001ff00 */
[----:B------:R-:W-:Y:S01]  /*0810*/  CS2R R78, SRZ ;  /* 0x00000000004e7805 */ /* 0x000fe2000001ff00 */
[----:B------:R-:W-:Y:S01]  /*0820*/  CS2R R84, SRZ ;  /* 0x0000000000547805 */ /* 0x000fe2000001ff00 */
[----:B------:R-:W-:Y:S01]  /*0830*/  CS2R R86, SRZ ;  /* 0x0000000000567805 */ /* 0x000fe2000001ff00 */
[----:B0-----:R-:W-:Y:S01]  /*0840*/  IADD3 R2, R0, 0xffffffe, RZ ;  /* 0x0ffffffe00027810 */ /* 0x001fe20007ffe0ff */
[----:B------:R-:W-:Y:S01]  /*0850*/  CS2R R88, SRZ ;  /* 0x0000000000587805 */ /* 0x000fe2000001ff00 */
[----:B------:R-:W-:Y:S01]  /*0860*/  IADD3 R0, R8, 0x30, RZ ;  /* 0x0000003008007810 */ /* 0x000fe20007ffe0ff */
[----:B------:R-:W-:Y:S01]  /*0870*/  CS2R R90, SRZ ;  /* 0x00000000005a7805 */ /* 0x000fe2000001ff00 */
[----:B------:R0:W2:Y:S01]  /*0880*/  F2I.FTZ.U32.TRUNC.NTZ R3, R2 ;  /* 0x0000000200037305 */ /* 0x0000a2000021f000 */
[----:B------:R-:W-:Y:S01]  /*0890*/  CS2R R72, SRZ ;  /* 0x0000000000487805 */ /* 0x000fe2000001ff00 */
[----:B------:R-:W-:Y:S01]  /*08a0*/  IABS R7, R0 ;  /* 0x0000000000077213 */ /* 0x000fe20000000000 */
[----:B------:R-:W-:Y:S01]  /*08b0*/  CS2R R74, SRZ ;  /* 0x00000000004a7805 */ /* 0x000fe2000001ff00 */
[----:B-1----:R-:W-:Y:S01]  /*08c0*/  IADD3 R4, R6, 0xffffffe, RZ ;  /* 0x0ffffffe06047810 */ /* 0x002fe20007ffe0ff */
[----:B------:R-:W-:Y:S01]  /*08d0*/  CS2R R68, SRZ ;  /* 0x0000000000447805 */ /* 0x000fe2000001ff00 */
[----:B------:R-:W-:Y:S01]  /*08e0*/  IADD3 R6, R8, 0x10, RZ ;  /* 0x0000001008067810 */ /* 0x000fe20007ffe0ff */
[----:B------:R-:W-:Y:S01]  /*08f0*/  CS2R R70, SRZ ;  /* 0x0000000000467805 */ /* 0x000fe2000001ff00 */
[----:B------:R-:W1:Y:S01]  /*0900*/  F2I.FTZ.U32.TRUNC.NTZ R5, R4 ;  /* 0x0000000400057305 */ /* 0x000e62000021f000 */
[----:B0-----:R-:W-:Y:S01]  /*0910*/  IMAD.MOV.U32 R2, RZ, RZ, RZ ;  /* 0x000000ffff027224 */ /* 0x001fe200078e00ff */
[----:B------:R-:W-:Y:S01]  /*0920*/  IABS R8, R17 ;  /* 0x0000001100087213 */ /* 0x000fe20000000000 */
[----:B------:R-:W-:Y:S01]  /*0930*/  CS2R R44, SRZ ;  /* 0x00000000002c7805 */ /* 0x000fe2000001ff00 */
[----:B------:R-:W-:Y:S01]  /*0940*/  ISETP.GE.AND P0, PT, R0, RZ, PT ;  /* 0x000000ff0000720c */ /* 0x000fe20003f06270 */
[----:B------:R-:W-:Y:S01]  /*0950*/  CS2R R46, SRZ ;  /* 0x00000000002e7805 */ /* 0x000fe2000001ff00 */
[----:B------:R-:W-:Y:S01]  /*0960*/  SHF.R.S32.HI R110, RZ, 0x5, R110 ;  /* 0x00000005ff6e7819 */ /* 0x000fe2000001146e */
[----:B--2---:R-:W-:Y:S01]  /*0970*/  IMAD.MOV R10, RZ, RZ, -R3 ;  /* 0x000000ffff0a7224 */ /* 0x004fe200078e0a03 */
[----:B------:R-:W-:-:S02]  /*0980*/  LOP3.LUT R124, R107, 0x10, RZ, 0x3c, !PT ;  /* 0x000000106b7c7812 */ /* 0x000fc400078e3cff */
[C---:B------:R-:W-:Y:S01]  /*0990*/  LOP3.LUT R122, R107.reuse, 0x20, RZ, 0x3c, !PT ;  /* 0x000000206b7a7812 */ /* 0x040fe200078e3cff */
[----:B------:R-:W-:Y:S01]  /*09a0*/  IMAD R9, R10, R11, RZ ;  /* 0x0000000b0a097224 */ /* 0x000fe200078e02ff */
[C---:B------:R-:W-:Y:S02]  /*09b0*/  LOP3.LUT R121, R107.reuse, 0x30, RZ, 0x3c, !PT ;  /* 0x000000306b797812 */ /* 0x040fe400078e3cff */
[C---:B------:R-:W-:Y:S01]  /*09c0*/  LOP3.LUT R120, R107.reuse, 0x40, RZ, 0x3c, !PT ;  /* 0x000000406b787812 */ /* 0x040fe200078e3cff */
[----:B-1----:R-:W-:Y:S01]  /*09d0*/  IMAD.MOV R4, RZ, RZ, -R5 ;  /* 0x000000ffff047224 */ /* 0x002fe200078e0a05 */
[----:B------:R-:W-:Y:S01]  /*09e0*/  LOP3.LUT R119, R107, 0x50, RZ, 0x3c, !PT ;  /* 0x000000506b777812 */ /* 0x000fe200078e3cff */
[----:B------:R-:W-:Y:S01]  /*09f0*/  IMAD.HI.U32 R2, R3, R9, R2 ;  /* 0x0000000903027227 */ /* 0x000fe200078e0002 */
[----:B------:R-:W-:Y:S02]  /*0a00*/  IABS R9, R6 ;  /* 0x0000000600097213 */ /* 0x000fe40000000000 */
[C---:B------:R-:W-:Y:S01]  /*0a10*/  LOP3.LUT R118, R107.reuse, 0x60, RZ, 0x3c, !PT ;  /* 0x000000606b767812 */ /* 0x040fe200078e3cff */
[----:B------:R-:W-:Y:S01]  /*0a20*/  IMAD R3, R4, R13, RZ ;  /* 0x0000000d04037224 */ /* 0x000fe200078e02ff */
[----:B------:R-:W-:Y:S01]  /*0a30*/  LOP3.LUT R117, R107, 0x70, RZ, 0x3c, !PT ;  /* 0x000000706b757812 */ /* 0x000fe200078e3cff */
[----:B------:R-:W-:-:S02]  /*0a40*/  IMAD.MOV.U32 R4, RZ, RZ, RZ ;  /* 0x000000ffff047224 */ /* 0x000fc400078e00ff */
[----:B------:R-:W-:-:S04]  /*0a50*/  IMAD.HI.U32 R0, R2, R7, RZ ;  /* 0x0000000702007227 */ /* 0x000fc800078e00ff */
[----:B------:R-:W-:-:S04]  /*0a60*/  IMAD.HI.U32 R5, R5, R3, R4 ;  /* 0x0000000305057227 */ /* 0x000fc800078e0004 */
[----:B------:R-:W-:-:S04]  /*0a70*/  IMAD.HI.U32 R4, R2, R9, RZ ;  /* 0x0000000902047227 */ /* 0x000fc800078e00ff */
[----:B------:R-:W-:-:S04]  /*0a80*/  IMAD.HI.U32 R3, R2, R8, RZ ;  /* 0x0000000802037227 */ /* 0x000fc800078e00ff */
[----:B------:R-:W-:-:S04]  /*0a90*/  IMAD.HI.U32 R5, R5, R14, RZ ;  /* 0x0000000e05057227 */ /* 0x000fc800078e00ff */
[----:B------:R-:W-:-:S04]  /*0aa0*/  IMAD.HI.U32 R2, R2, R12, RZ ;  /* 0x0000000c02027227 */ /* 0x000fc800078e00ff */
[----:B------:R-:W-:Y:S02]  /*0ab0*/  IMAD.MOV R10, RZ, RZ, -R4 ;  /* 0x000000ffff0a7224 */ /* 0x000fe400078e0a04 */
[----:B------:R-:W-:Y:S02]  /*0ac0*/  IMAD.MOV R0, RZ, RZ, -R0 ;  /* 0x000000ffff007224 */ /* 0x000fe400078e0a00 */
[----:B------:R-:W-:Y:S02]  /*0ad0*/  IMAD.MOV R15, RZ, RZ, -R5 ;  /* 0x000000ffff0f7224 */ /* 0x000fe400078e0a05 */
[----:B------:R-:W-:Y:S02]  /*0ae0*/  IMAD.MOV R3, RZ, RZ, -R3 ;  /* 0x000000ffff037224 */ /* 0x000fe400078e0a03 */
[----:B------:R-:W-:Y:S02]  /*0af0*/  IMAD.MOV R2, RZ, RZ, -R2 ;  /* 0x000000ffff027224 */ /* 0x000fe400078e0a02 */
[----:B------:R-:W-:-:S02]  /*0b00*/  IMAD R5, R11, R10, R9 ;  /* 0x0000000a0b057224 */ /* 0x000fc400078e0209 */
[C---:B------:R-:W-:Y:S02]  /*0b10*/  IMAD R0, R11.reuse, R0, R7 ;  /* 0x000000000b007224 */ /* 0x040fe400078e0207 */
[C---:B------:R-:W-:Y:S01]  /*0b20*/  IMAD R4, R11.reuse, R3, R8 ;  /* 0x000000030b047224 */ /* 0x040fe200078e0208 */
[C---:B------:R-:W-:Y:S01]  /*0b30*/  ISETP.GT.U32.AND P2, PT, R11.reuse, R5, PT ;  /* 0x000000050b00720c */ /* 0x040fe20003f44070 */
[C---:B------:R-:W-:Y:S01]  /*0b40*/  IMAD R7, R11.reuse, R2, R12 ;  /* 0x000000020b077224 */ /* 0x040fe200078e020c */
[----:B------:R-:W-:Y:S01]  /*0b50*/  ISETP.GT.U32.AND P1, PT, R11, R0, PT ;  /* 0x000000000b00720c */ /* 0x000fe20003f24070 */
[----:B------:R-:W-:Y:S01]  /*0b60*/  IMAD R2, R13, R15, R14 ;  /* 0x0000000f0d027224 */ /* 0x000fe200078e020e */
[C---:B------:R-:W-:Y:S01]  /*0b70*/  ISETP.GT.U32.AND P5, PT, R11.reuse, R4, PT ;  /* 0x000000040b00720c */ /* 0x040fe20003fa4070 */
[C---:B------:R-:W-:Y:S01]  /*0b80*/  IMAD.SHL.U32 R10, R18.reuse, 0x8, RZ ;  /* 0x00000008120a7824 */ /* 0x040fe200078e00ff */
[----:B------:R-:W-:Y:S01]  /*0b90*/  ISETP.GT.U32.AND P3, PT, R11, R7, PT ;  /* 0x000000070b00720c */ /* 0x000fe20003f64070 */
[----:B------:R-:W-:Y:S01]  /*0ba0*/  IMAD.SHL.U32 R9, R18, 0x2, RZ ;  /* 0x0000000212097824 */ /* 0x000fe200078e00ff */
[----:B------:R-:W-:Y:S01]  /*0bb0*/  ISETP.GT.U32.AND P4, PT, R13, R2, PT ;  /* 0x000000020d00720c */ /* 0x000fe20003f84070 */
[----:B------:R-:W-:Y:S01]  /*0bc0*/  CS2R R14, SRZ ;  /* 0x00000000000e7805 */ /* 0x000fe2000001ff00 */
[----:B------:R-:W-:-:S02]  /*0bd0*/  SHF.R.U32.HI R8, RZ, 0x1, R18 ;  /* 0x00000001ff087819 */ /* 0x000fc40000011612 */
[----:B------:R-:W-:Y:S01]  /*0be0*/  LOP3.LUT R3, R18, 0x7, RZ, 0xc0, !PT ;  /* 0x0000000712037812 */ /* 0x000fe200078ec0ff */
[--C-:B------:R-:W-:Y:S01]  /*0bf0*/  @!P2 IMAD.IADD R5, R5, 0x1, -R11.reuse ;  /* 0x000000010505a824 */ /* 0x100fe200078e0a0b */
[----:B------:R-:W-:Y:S01]  /*0c00*/  LOP3.LUT R10, R10, 0x30, RZ, 0xc0, !PT ;  /* 0x000000300a0a7812 */ /* 0x000fe200078ec0ff */
[--C-:B------:R-:W-:Y:S01]  /*0c10*/  @!P1 IMAD.IADD R0, R0, 0x1, -R11.reuse ;  /* 0x0000000100009824 */ /* 0x100fe200078e0a0b */
[----:B------:R-:W-:Y:S01]  /*0c20*/  ISETP.GE.AND P1, PT, R6, RZ, PT ;  /* 0x000000ff0600720c */ /* 0x000fe20003f26270 */
[--C-:B------:R-:W-:Y:S01]  /*0c30*/  @!P5 IMAD.IADD R4, R4, 0x1, -R11.reuse ;  /* 0x000000010404d824 */ /* 0x100fe200078e0a0b */
[----:B------:R-:W-:Y:S01]  /*0c40*/  LOP3.LUT R8, R8, 0xe0, RZ, 0xc0, !PT ;  /* 0x000000e008087812 */ /* 0x000fe200078ec0ff */
[----:B------:R-:W-:Y:S01]  /*0c50*/  @!P3 IMAD.IADD R7, R7, 0x1, -R11 ;  /* 0x000000010707b824 */ /* 0x000fe200078e0a0b */
[C---:B------:R-:W-:Y:S01]  /*0c60*/  ISETP.GT.U32.AND P3, PT, R11.reuse, R5, PT ;  /* 0x000000050b00720c */ /* 0x040fe20003f64070 */
[----:B------:R-:W-:Y:S01]  /*0c70*/  @!P4 IMAD.IADD R2, R2, 0x1, -R13 ;  /* 0x000000010202c824 */ /* 0x000fe200078e0a0d */
[----:B------:R-:W-:Y:S01]  /*0c80*/  ISETP.GT.U32.AND P6, PT, R11, R0, PT ;  /* 0x000000000b00720c */ /* 0x000fe20003fc4070 */
[----:B------:R-:W-:Y:S01]  /*0c90*/  IMAD R10, R3, 0x40, R10 ;  /* 0x00000040030a7824 */ /* 0x000fe200078e020a */
[----:B------:R-:W-:Y:S01]  /*0ca0*/  ISETP.GT.U32.AND P2, PT, R11, R4, PT ;  /* 0x000000040b00720c */ /* 0x000fe20003f44070 */
[----:B------:R-:W-:Y:S01]  /*0cb0*/  IMAD R3, R3, 0x410, RZ ;  /* 0x0000041003037824 */ /* 0x000fe200078e02ff */
[----:B------:R-:W-:Y:S01]  /*0cc0*/  ISETP.GT.U32.AND P4, PT, R11, R7, PT ;  /* 0x000000070b00720c */ /* 0x000fe20003f84070 */
[----:B------:R-:W-:Y:S01]  /*0cd0*/  IMAD.SHL.U32 R6, R18, 0x10, RZ ;  /* 0x0000001012067824 */ /* 0x000fe200078e00ff */
[----:B------:R-:W-:-:S02]  /*0ce0*/  ISETP.GT.U32.AND P5, PT, R13, R2, PT ;  /* 0x000000020d00720c */ /* 0x000fc40003fa4070 */
[--C-:B------:R-:W-:Y:S02]  /*0cf0*/  LOP3.LUT R8, R8, 0x10, R9.reuse, 0xf8, !PT ;  /* 0x0000001008087812 */ /* 0x100fe400078ef809 */
[----:B------:R-:W-:Y:S01]  /*0d00*/  LOP3.LUT R109, R10, 0x30, R9, 0x78, !PT ;  /* 0x000000300a6d7812 */ /* 0x000fe200078e7809 */
[--C-:B------:R-:W-:Y:S01]  /*0d10*/  @!P3 IMAD.IADD R5, R5, 0x1, -R11.reuse ;  /* 0x000000010505b824 */ /* 0x100fe200078e0a0b */
[----:B------:R-:W-:Y:S01]  /*0d20*/  LOP3.LUT R8, R3, R8, RZ, 0x3c, !PT ;  /* 0x0000000803087212 */ /* 0x000fe200078e3cff */
[--C-:B------:R-:W-:Y:S01]  /*0d30*/  @!P6 IMAD.IADD R0, R0, 0x1, -R11.reuse ;  /* 0x000000010000e824 */ /* 0x100fe200078e0a0b */
[----:B------:R-:W-:Y:S01]  /*0d40*/  ISETP.GE.AND P6, PT, R16, RZ, PT ;  /* 0x000000ff1000720c */ /* 0x000fe20003fc6270 */
[----:B------:R-:W-:Y:S01]  /*0d50*/  @!P2 IMAD.IADD R4, R4, 0x1, -R11 ;  /* 0x000000010404a824 */ /* 0x000fe200078e0a0b */
[----:B------:R-:W-:Y:S01]  /*0d60*/  ISETP.GE.AND P2, PT, R17, RZ, PT ;  /* 0x000000ff1100720c */ /* 0x000fe20003f46270 */
[----:B------:R-:W-:Y:S01]  /*0d70*/  @!P1 IMAD.MOV R5, RZ, RZ, -R5 ;  /* 0x000000ffff059224 */ /* 0x000fe200078e0a05 */
[----:B------:R-:W-:Y:S01]  /*0d80*/  ISETP.GE.AND P1, PT, R116, RZ, PT ;  /* 0x000000ff7400720c */ /* 0x000fe20003f26270 */
[----:B------:R-:W-:Y:S01]  /*0d90*/  @!P0 IMAD.MOV R0, RZ, RZ, -R0 ;  /* 0x000000ffff008224 */ /* 0x000fe200078e0a00 */
[----:B------:R-:W-:Y:S01]  /*0da0*/  ISETP.NE.AND P0, PT, RZ, c[0x0][0x178], PT ;  /* 0x00005e00ff007a0c */ /* 0x000fe20003f05270 */
[----:B------:R-:W-:Y:S01]  /*0db0*/  IMAD.SHL.U32 R3, R18, 0x200, RZ ;  /* 0x0000020012037824 */ /* 0x000fe200078e00ff */
[----:B------:R-:W-:Y:S01]  /*0dc0*/  ISETP.NE.AND P3, PT, RZ, c[0x0][0x17c], PT ;  /* 0x00005f00ff007a0c */ /* 0x000fe20003f65270 */
[----:B------:R-:W-:Y:S01]  /*0dd0*/  @!P4 IMAD.IADD R7, R7, 0x1, -R11 ;  /* 0x000000010707c824 */ /* 0x000fe200078e0a0b */
[----:B------:R-:W-:Y:S01]  /*0de0*/  LOP3.LUT R6, R6, 0x200, RZ, 0xc0, !PT ;  /* 0x0000020006067812 */ /* 0x000fe200078ec0ff */
[----:B------:R-:W-:Y:S01]  /*0df0*/  @!P5 IMAD.IADD R2, R2, 0x1, -R13 ;  /* 0x000000010202d824 */ /* 0x000fe200078e0a0d */
[----:B------:R-:W-:Y:S01]  /*0e00*/  LOP3.LUT R3, R3, 0x2000, RZ, 0xc0, !PT ;  /* 0x0000200003037812 */ /* 0x000fe200078ec0ff */
[----:B------:R-:W-:Y:S01]  /*0e10*/  @!P6 IMAD.MOV R7, RZ, RZ, -R7 ;  /* 0x000000ffff07e224 */ /* 0x000fe200078e0a07 */
[----:B------:R-:W-:Y:S01]  /*0e20*/  CS2R R16, SRZ ;  /* 0x0000000000107805 */ /* 0x000fe2000001ff00 */
[----:B------:R-:W-:Y:S01]  /*0e30*/  @!P2 IMAD.MOV R4, RZ, RZ, -R4 ;  /* 0x000000ffff04a224 */ /* 0x000fe200078e0a04 */
[----:B------:R-:W-:Y:S01]  /*0e40*/  CS2R R12, SRZ ;  /* 0x00000000000c7805 */ /* 0x000fe2000001ff00 */
[----:B------:R-:W-:Y:S01]  /*0e50*/  IMAD.IADD R106, R3, 0x1, R8 ;  /* 0x00000001036a7824 */ /* 0x000fe200078e0208 */
[----:B------:R-:W-:Y:S01]  /*0e60*/  LOP3.LUT R3, RZ, c[0x0][0x17c], RZ, 0x33, !PT ;  /* 0x00005f00ff037a12 */ /* 0x000fe200078e33ff */
[----:B------:R-:W-:Y:S01]  /*0e70*/  @!P1 IMAD.MOV R2, RZ, RZ, -R2 ;  /* 0x000000ffff029224 */ /* 0x000fe200078e0a02 */
[----:B------:R-:W-:Y:S01]  /*0e80*/  @!P0 LOP3.LUT R2, RZ, c[0x0][0x178], RZ, 0x33, !PT ;  /* 0x00005e00ff028a12 */ /* 0x000fe200078e33ff */
[----:B------:R-:W-:Y:S01]  /*0e90*/  IMAD.IADD R109, R6, 0x1, R109 ;  /* 0x00000001066d7824 */ /* 0x000fe200078e026d */
[C---:B------:R-:W-:Y:S01]  /*0ea0*/  SEL R114, R3.reuse, R0, !P3 ;  /* 0x0000000003727207 */ /* 0x040fe20005800000 */
[----:B------:R-:W-:Y:S01]  /*0eb0*/  IMAD.MOV.U32 R0, RZ, RZ, c[0x0][0x180] ;  /* 0x00006000ff007624 */ /* 0x000fe200078e00ff */
[C---:B------:R-:W-:Y:S01]  /*0ec0*/  SEL R113, R3.reuse, R4, !P3 ;  /* 0x0000000403717207 */ /* 0x040fe20005800000 */
[----:B------:R-:W-:Y:S01]  /*0ed0*/  CS2R R8, SRZ ;  /* 0x0000000000087805 */ /* 0x000fe2000001ff00 */
[C---:B------:R-:W-:Y:S01]  /*0ee0*/  SEL R112, R3.reuse, R5, !P3 ;  /* 0x0000000503707207 */ /* 0x040fe20005800000 */
[----:B------:R-:W-:Y:S01]  /*0ef0*/  CS2R R10, SRZ ;  /* 0x00000000000a7805 */ /* 0x000fe2000001ff00 */
[----:B------:R-:W-:Y:S01]  /*0f00*/  SEL R111, R3, R7, !P3 ;  /* 0x00000007036f7207 */ /* 0x000fe20005800000 */
[----:B------:R-:W-:Y:S01]  /*0f10*/  IMAD R3, R2, c[0x0][0x184], RZ ;  /* 0x0000610002037a24 */ /* 0x000fe200078e02ff */
[----:B------:R-:W-:Y:S01]  /*0f20*/  LEA R104, P0, R105, c[0x0][0x168], 0x1 ;  /* 0x00005a0069687a11 */ /* 0x000fe200078008ff */
[----:B------:R-:W-:Y:S01]  /*0f30*/  IMAD R114, R114, c[0x0][0x190], RZ ;  /* 0x0000640072727a24 */ /* 0x000fe200078e02ff */
[----:B------:R-:W-:Y:S01]  /*0f40*/  SHF.R.U32.HI R4, RZ, 0x2, R18 ;  /* 0x00000002ff047819 */ /* 0x000fe20000011612 */
[----:B------:R-:W-:Y:S01]  /*0f50*/  IMAD R113, R113, c[0x0][0x190], RZ ;  /* 0x0000640071717a24 */ /* 0x000fe200078e02ff */
[----:B------:R-:W-:Y:S01]  /*0f60*/  LEA.HI.X.SX32 R105, R105, c[0x0][0x16c], 0x1, P0 ;  /* 0x00005b0069697a11 */ /* 0x000fe200000f0eff */
[----:B------:R-:W-:Y:S01]  /*0f70*/  CS2R R18, SRZ ;  /* 0x0000000000127805 */ /* 0x000fe2000001ff00 */
[----:B------:R-:W-:Y:S01]  /*0f80*/  LEA R2, P0, R3, c[0x0][0x160], 0x1 ;  /* 0x0000580003027a11 */ /* 0x000fe200078008ff */
[----:B------:R-:W-:Y:S01]  /*0f90*/  IMAD R112, R112, c[0x0][0x190], RZ ;  /* 0x0000640070707a24 */ /* 0x000fe200078e02ff */
[----:B------:R-:W-:Y:S01]  /*0fa0*/  LOP3.LUT R115, R107, 0x30, R4, 0x78, !PT ;  /* 0x000000306b737812 */ /* 0x000fe200078e7804 */
[----:B------:R-:W-:Y:S01]  /*0fb0*/  IMAD R111, R111, c[0x0][0x190], RZ ;  /* 0x000064006f6f7a24 */ /* 0x000fe200078e02ff */
[----:B------:R-:W-:-:S02]  /*0fc0*/  LEA.HI.X.SX32 R3, R3, c[0x0][0x164], 0x1, P0 ;  /* 0x0000590003037a11 */ /* 0x000fc400000f0eff */
.L_x_2:
[C---:B------:R-:W-:Y:S01]  /*0fd0*/  ISETP.GT.AND P0, PT, R0.reuse, 0x1, PT ;  /* 0x000000010000780c */ /* 0x040fe20003f04270 */
[----:B------:R-:W-:Y:S01]  /*0fe0*/  IMAD.MOV.U32 R7, RZ, RZ, c[0x0][0x188] ;  /* 0x00006200ff077624 */ /* 0x000fe200078e00ff */
[----:B------:R-:W-:Y:S01]  /*0ff0*/  ISETP.GT.AND P1, PT, R0, 0x2, PT ;  /* 0x000000020000780c */ /* 0x000fe20003f24270 */
[----:B------:R-:W-:Y:S01]  /*1000*/  IMAD.MOV.U32 R49, RZ, RZ, c[0x0][0x188] ;  /* 0x00006200ff317624 */ /* 0x000fe200078e00ff */
[----:B------:R-:W-:Y:S01]  /*1010*/  PRMT R4, RZ, 0x7610, R4 ;  /* 0x00007610ff047816 */ /* 0x000fe20000000004 */
[----:B------:R-:W-:Y:S01]  /*1020*/  IMAD.WIDE R6, R7, 0x2, R2 ;  /* 0x0000000207067825 */ /* 0x000fe200078e0202 */
[----:B------:R-:W-:-:S02]  /*1030*/  PRMT R64, RZ, 0x7610, R64 ;  /* 0x00007610ff407816 */ /* 0x000fc40000000040 */
[C---:B------:R-:W-:Y:S01]  /*1040*/  ISETP.GT.AND P2, PT, R0.reuse, 0x3, PT ;  /* 0x000000030000780c */ /* 0x040fe20003f44270 */
[----:B------:R-:W-:Y:S01]  /*1050*/  IMAD.SHL.U32 R49, R49, 0x2, RZ ;  /* 0x0000000231317824 */ /* 0x000fe200078e00ff */
[----:B------:R-:W-:Y:S01]  /*1060*/  ISETP.GT.AND P3, PT, R0, 0x4, PT ;  /* 0x000000040000780c */ /* 0x000fe20003f64270 */
[----:B------:R-:W-:Y:S02]  /*1070*/  IMAD.MOV.U32 R56, RZ, RZ, c[0x0][0x188] ;  /* 0x00006200ff387624 */ /* 0x000fe400078e00ff */
[----:B------:R0:W2:Y:S01]  /*1080*/  @P0 LDG.E.U16 R4, [R6.64] ;  /* 0x0000000406040981 */ /* 0x0000a2000c1e1500 */
[----:B------:R-:W-:Y:S01]  /*1090*/  IMAD.MOV.U32 R48, RZ, RZ, c[0x0][0x188] ;  /* 0x00006200ff307624 */ /* 0x000fe200078e00ff */
[----:B------:R-:W-:Y:S01]  /*10a0*/  PRMT R61, RZ, 0x7610, R61 ;  /* 0x00007610ff3d7816 */ /* 0x000fe2000000003d */
[----:B------:R-:W-:Y:S01]  /*10b0*/  IMAD.MOV.U32 R50, RZ, RZ, c[0x0][0x188] ;  /* 0x00006200ff327624 */ /* 0x000fe200078e00ff */
[----:B------:R-:W-:Y:S01]  /*10c0*/  PRMT R58, RZ, 0x7610, R58 ;  /* 0x00007610ff3a7816 */ /* 0x000fe2000000003a */
[----:B------:R-:W-:Y:S01]  /*10d0*/  IMAD R56, R56, 0x5, RZ ;  /* 0x0000000538387824 */ /* 0x000fe200078e02ff */
[----:B------:R-:W-:Y:S01]  /*10e0*/  ISETP.GT.AND P0, PT, R0, 0x5, PT ;  /* 0x000000050000780c */ /* 0x000fe20003f04270 */
[----:B------:R-:W-:Y:S01]  /*10f0*/  IMAD R48, R48, 0x3, RZ ;  /* 0x0000000330307824 */ /* 0x000fe200078e02ff */
[----:B------:R-:W-:Y:S01]  /*1100*/  ISETP.GT.AND P4, PT, R0, 0x6, PT ;  /* 0x000000060000780c */ /* 0x000fe20003f84270 */
[----:B------:R-:W-:-:S02]  /*1110*/  IMAD.SHL.U32 R50, R50, 0x4, RZ ;  /* 0x0000000432327824 */ /* 0x000fc400078e00ff */
[----:B0-----:R-:W-:-:S04]  /*1120*/  IMAD.WIDE R6, R49, 0x2, R2 ;  /* 0x0000000231067825 */ /* 0x001fc800078e0202 */
[----:B------:R-:W-:Y:S01]  /*1130*/  IMAD.MOV.U32 R57, RZ, RZ, c[0x0][0x188] ;  /* 0x00006200ff397624 */ /* 0x000fe200078e00ff */
[----:B------:R0:W3:Y:S01]  /*1140*/  @P1 LDG.E.U16 R64, [R6.64] ;  /* 0x0000000406401981 */ /* 0x0000e2000c1e1500 */
[----:B------:R-:W-:Y:S01]  /*1150*/  ISETP.GT.AND P1, PT, R0, 0x7, PT ;  /* 0x000000070000780c */ /* 0x000fe20003f24270 */
[----:B------:R-:W-:-:S04]  /*1160*/  IMAD.WIDE R48, R48, 0x2, R2 ;  /* 0x0000000230307825 */ /* 0x000fc800078e0202 */
[--C-:B------:R-:W-:Y:S01]  /*1170*/  IMAD.WIDE R50, R50, 0x2, R2.reuse ;  /* 0x0000000232327825 */ /* 0x100fe200078e0202 */
[----:B------:R1:W4:Y:S03]  /*1180*/  @P2 LDG.E.U16 R61, [R48.64] ;  /* 0x00000004303d2981 */ /* 0x000326000c1e1500 */
[----:B0-----:R-:W-:Y:S01]  /*1190*/  IMAD.WIDE R6, R56, 0x2, R2 ;  /* 0x0000000238067825 */ /* 0x001fe200078e0202 */
[----:B------:R0:W5:Y:S03]  /*11a0*/  @P3 LDG.E.U16 R58, [R50.64] ;  /* 0x00000004323a3981 */ /* 0x000166000c1e1500 */
[----:B------:R-:W-:Y:S02]  /*11b0*/  IMAD.MOV.U32 R56, RZ, RZ, c[0x0][0x188] ;  /* 0x00006200ff387624 */ /* 0x000fe400078e00ff */
[----:B------:R-:W-:-:S02]  /*11c0*/  IMAD R57, R57, 0x6, RZ ;  /* 0x0000000639397824 */ /* 0x000fc400078e02ff */
[----:B------:R-:W-:Y:S01]  /*11d0*/  IMAD R56, R56, 0x7, RZ ;  /* 0x0000000738387824 */ /* 0x000fe200078e02ff */
[----:B-1----:R-:W-:Y:S01]  /*11e0*/  PRMT R49, RZ, 0x7610, R49 ;  /* 0x00007610ff317816 */ /* 0x002fe20000000031 */
[----:B------:R-:W-:Y:S02]  /*11f0*/  IMAD.MOV.U32 R66, RZ, RZ, c[0x0][0x188] ;  /* 0x00006200ff427624 */ /* 0x000fe400078e00ff */
[----:B0-----:R-:W-:-:S04]  /*1200*/  IMAD.WIDE R50, R57, 0x2, R2 ;  /* 0x0000000239327825 */ /* 0x001fc800078e0202 */
[----:B------:R-:W-:-:S04]  /*1210*/  IMAD.WIDE R56, R56, 0x2, R2 ;  /* 0x0000000238387825 */ /* 0x000fc800078e0202 */
[----:B------:R-:W-:Y:S01]  /*1220*/  IMAD.SHL.U32 R66, R66, 0x8, RZ ;  /* 0x0000000842427824 */ /* 0x000fe200078e00ff */
[----:B------:R0:W2:Y:S01]  /*1230*/  @P1 LDG.E.U16 R49, [R56.64] ;  /* 0x0000000438311981 */ /* 0x0000a2000c1e1500 */
[----:B------:R-:W-:Y:S02]  /*1240*/  PRMT R55, RZ, 0x7610, R55 ;  /* 0x00007610ff377816 */ /* 0x000fe40000000037 */
[----:B------:R-:W-:-:S04]  /*1250*/  ISETP.GT.AND P2, PT, R0, 0x8, PT ;  /* 0x000000080000780c */ /* 0x000fc80003f44270 */
[----:B------:R1:W2:Y:S01]  /*1260*/  @P0 LDG.E.U16 R55, [R6.64] ;  /* 0x0000000406370981 */ /* 0x0002a2000c1e1500 */
[----:B0-----:R-:W-:-:S04]  /*1270*/  IMAD.WIDE R56, R66, 0x2, R2 ;  /* 0x0000000242387825 */ /* 0x001fc800078e0202 */
[----:B------:R-:W-:-:S04]  /*1280*/  IMAD.MOV.U32 R66, RZ, RZ, c[0x0][0x188] ;  /* 0x00006200ff427624 */ /* 0x000fc800078e00ff */
[----:B------:R-:W-:Y:S01]  /*1290*/  IMAD R66, R66, 0x9, RZ ;  /* 0x0000000942427824 */ /* 0x000fe200078e02ff */
[----:B------:R-:W-:-:S03]  /*12a0*/  PRMT R5, RZ, 0x7610, R5 ;  /* 0x00007610ff057816 */ /* 0x000fc60000000005 */
[----:B-1----:R-:W-:Y:S01]  /*12b0*/  IMAD.WIDE R6, R66, 0x2, R2 ;  /* 0x0000000242067825 */ /* 0x002fe200078e0202 */
[----:B------:R-:W-:Y:S02]  /*12c0*/  ISETP.GT.AND P0, PT, R0, 0x9, PT ;  /* 0x000000090000780c */ /* 0x000fe40003f04270 */
[----:B------:R0:W2:Y:S01]  /*12d0*/  @P2 LDG.E.U16 R5, [R56.64] ;  /* 0x0000000438052981 */ /* 0x0000a2000c1e1500 */
[----:B------:R-:W-:-:S04]  /*12e0*/  IMAD.MOV.U32 R66, RZ, RZ, c[0x0][0x188] ;  /* 0x00006200ff427624 */ /* 0x000fc800078e00ff */
[----:B------:R-:W-:Y:S01]  /*12f0*/  IMAD R66, R66, 0xb, RZ ;  /* 0x0000000b42427824 */ /* 0x000fe200078e02ff */
[----:B------:R-:W-:-:S03]  /*1300*/  PRMT R96, RZ, 0x7610, R96 ;  /* 0x00007610ff607816 */ /* 0x000fc60000000060 */
[----:B0-----:R-:W-:-:S03]  /*1310*/  IMAD.WIDE R56, R66, 0x2, R2 ;  /* 0x0000000242387825 */ /* 0x001fc600078e0202 */
[----:B------:R0:W2:Y:S01]  /*1320*/  @P0 LDG.E.U16 R96, [R6.64] ;  /* 0x0000000406600981 */ /* 0x0000a2000c1e1500 */
[----:B------:R-:W-:-:S04]  /*1330*/  IMAD.MOV.U32 R66, RZ, RZ, c[0x0][0x188] ;  /* 0x00006200ff427624 */ /* 0x000fc800078e00ff */
[----:B------:R-:W-:Y:S01]  /*1340*/  IMAD R66, R66, 0xc, RZ ;  /* 0x0000000c42427824 */ /* 0x000fe200078e02ff */
[----:B------:R-:W-:Y:S01]  /*1350*/  PRMT R52, RZ, 0x7610, R52 ;  /* 0x00007610ff347816 */ /* 0x000fe20000000034 */
[----:B------:R-:W-:Y:S01]  /*1360*/  IMAD.MOV.U32 R67, RZ, RZ, c[0x0][0x188] ;  /* 0x00006200ff437624 */ /* 0x000fe200078e00ff */
[----:B------:R-:W-:Y:S01]  /*1370*/  ISETP.GT.AND P1, PT, R0, 0xb, PT ;  /* 0x0000000b0000780c */ /* 0x000fe20003f24270 */
[----:B0-----:R-:W-:Y:S01]  /*1380*/  IMAD.WIDE R6, R66, 0x2, R2 ;  /* 0x0000000242067825 */ /* 0x001fe200078e0202 */
[----:B------:R-:W-:Y:S02]  /*1390*/  ISETP.GT.AND P2, PT, R0, 0xd, PT ;  /* 0x0000000d0000780c */ /* 0x000fe40003f44270 */
[----:B------:R0:W2:Y:S01]  /*13a0*/  @P4 LDG.E.U16 R52, [R50.64] ;  /* 0x0000000432344981 */ /* 0x0000a2000c1e1500 */
[----:B------:R-:W-:Y:S02]  /*13b0*/  IMAD.MOV.U32 R66, RZ, RZ, c[0x0][0x188] ;  /* 0x00006200ff427624 */ /* 0x000fe400078e00ff */
[----:B------:R-:W-:-:S02]  /*13c0*/  IMAD R67, R67, 0xa, RZ ;  /* 0x0000000a43437824 */ /* 0x000fc400078e02ff */
[----:B------:R-:W-:Y:S01]  /*13d0*/  IMAD R66, R66, 0xd, RZ ;  /* 0x0000000d42427824 */ /* 0x000fe200078e02ff */
[C---:B------:R-:W-:Y:S02]  /*13e0*/  ISETP.GT.AND P3, PT, R0.reuse, 0xa, PT ;  /* 0x0000000a0000780c */ /* 0x040fe40003f64270 */
[----:B------:R-:W-:Y:S01]  /*13f0*/  PRMT R60, RZ, 0x7610, R60 ;  /* 0x00007610ff3c7816 */ /* 0x000fe2000000003c */
[----:B0-----:R-:W-:Y:S01]  /*1400*/  IMAD.WIDE R50, R67, 0x2, R2 ;  /* 0x0000000243327825 */ /* 0x001fe200078e0202 */
[----:B------:R-:W-:Y:S02]  /*1410*/  ISETP.GT.AND P0, PT, R0, 0xc, PT ;  /* 0x0000000c0000780c */ /* 0x000fe40003f04270 */
[----:B------:R-:W-:Y:S01]  /*1420*/  PRMT R54, RZ, 0x7610, R54 ;  /* 0x00007610ff367816 */ /* 0x000fe20000000036 */
[----:B------:R-:W-:Y:S01]  /*1430*/  IMAD.WIDE R66, R66, 0x2, R2 ;  /* 0x0000000242427825 */ /* 0x000fe200078e0202 */
[----:B------:R-:W-:Y:S01]  /*1440*/  PRMT R63, RZ, 0x7610, R63 ;  /* 0x00007610ff3f7816 */ /* 0x000fe2000000003f */
[----:B------:R0:W2:Y:S01]  /*1450*/  @P1 LDG.E.U16 R60, [R56.64] ;  /* 0x00000004383c1981 */ /* 0x0000a2000c1e1500 */
[----:B------:R-:W-:Y:S01]  /*1460*/  ISETP.GT.AND P1, PT, R0, 0xe, PT ;  /* 0x0000000e0000780c */ /* 0x000fe20003f24270 */
[----:B------:R-:W-:-:S02]  /*1470*/  IMAD.MOV.U32 R92, RZ, RZ, c[0x0][0x188] ;  /* 0x00006200ff5c7624 */ /* 0x000fc400078e00ff */
[----:B------:R1:W2:Y:S01]  /*1480*/  @P2 LDG.E.U16 R54, [R66.64] ;  /* 0x0000000442362981 */ /* 0x0002a2000c1e1500 */
[----:B------:R-:W-:Y:S01]  /*1490*/  ISETP.GT.AND P2, PT, R0, 0x10, PT ;  /* 0x000000100000780c */ /* 0x000fe20003f44270 */
[----:B------:R-:W-:Y:S02]  /*14a0*/  IMAD R92, R92, 0xe, RZ ;  /* 0x0000000e5c5c7824 */ /* 0x000fe400078e02ff */
[----:B------:R1:W2:Y:S01]  /*14b0*/  @P3 LDG.E.U16 R63, [R50.64] ;  /* 0x00000004323f3981 */ /* 0x0002a2000c1e1500 */
[----:B0-----:R-:W-:Y:S01]  /*14c0*/  PRMT R57, RZ, 0x7610, R57 ;  /* 0x00007610ff397816 */ /* 0x001fe20000000039 */
[----:B-1----:R-:W-:Y:S01]  /*14d0*/  IMAD.MOV.U32 R67, RZ, RZ, c[0x0][0x188] ;  /* 0x00006200ff437624 */ /* 0x002fe200078e00ff */
[----:B------:R-:W-:Y:S01]  /*14e0*/  ISETP.GT.AND P3, PT, R0, 0xf, PT ;  /* 0x0000000f0000780c */ /* 0x000fe20003f64270 */
[----:B------:R-:W-:-:S03]  /*14f0*/  IMAD.MOV.U32 R94, RZ, RZ, c[0x0][0x188] ;  /* 0x00006200ff5e7624 */ /* 0x000fc600078e00ff */
[----:B------:R0:W2:Y:S01]  /*1500*/  @P0 LDG.E.U16 R57, [R6.64] ;  /* 0x0000000406390981 */ /* 0x0000a2000c1e1500 */
[----:B------:R-:W-:Y:S01]  /*1510*/  IMAD.SHL.U32 R67, R67, 0x10, RZ ;  /* 0x0000001043437824 */ /* 0x000fe200078e00ff */
[----:B------:R-:W-:Y:S01]  /*1520*/  PRMT R51, RZ, 0x7610, R51 ;  /* 0x00007610ff337816 */ /* 0x000fe20000000033 */
[----:B------:R-:W-:-:S04]  /*1530*/  IMAD.WIDE R92, R92, 0x2, R2 ;  /* 0x000000025c5c7825 */ /* 0x000fc800078e0202 */
[----:B------:R-:W-:Y:S01]  /*1540*/  IMAD.WIDE R66, R67, 0x2, R2 ;  /* 0x0000000243427825 */ /* 0x000fe200078e0202 */
[----:B------:R-:W-:Y:S01]  /*1550*/  PRMT R48, RZ, 0x7610, R48 ;  /* 0x00007610ff307816 */ /* 0x000fe20000000030 */
[----:B------:R1:W2:Y:S01]  /*1560*/  @P1 LDG.E.U16 R51, [R92.64] ;  /* 0x000000045c331981 */ /* 0x0002a2000c1e1500 */
[----:B0-----:R-:W-:Y:S01]  /*1570*/  PRMT R6, RZ, 0x7610, R6 ;  /* 0x00007610ff067816 */ /* 0x001fe20000000006 */
[----:B------:R-:W-:Y:S01]  /*1580*/  IMAD R94, R94, 0xf, RZ ;  /* 0x0000000f5e5e7824 */ /* 0x000fe200078e02ff */
[C---:B------:R-:W-:Y:S02]  /*1590*/  ISETP.GT.AND P1, PT, R0.reuse, 0x11, PT ;  /* 0x000000110000780c */ /* 0x040fe40003f24270 */
[----:B------:R-:W-:Y:S01]  /*15a0*/  ISETP.GT.AND P4, PT, R0, 0x13, PT ;  /* 0x000000130000780c */ /* 0x000fe20003f84270 */
[----:B------:R-:W-:Y:S01]  /*15b0*/  IMAD.WIDE R94, R94, 0x2, R2 ;  /* 0x000000025e5e7825 */ /* 0x000fe200078e0202 */
[----:B------:R0:W2:Y:S03]  /*15c0*/  @P2 LDG.E.U16 R6, [R66.64] ;  /* 0x0000000442062981 */ /* 0x0000a6000c1e1500 */
[----:B-1----:R-:W-:Y:S01]  /*15d0*/  IMAD.MOV.U32 R93, RZ, RZ, c[0x0][0x188] ;  /* 0x00006200ff5d7624 */ /* 0x002fe200078e00ff */
[----:B------:R1:W2:Y:S01]  /*15e0*/  @P3 LDG.E.U16 R48, [R94.64] ;  /* 0x000000045e303981 */ /* 0x0002a2000c1e1500 */
[----:B0-----:R-:W-:-:S02]  /*15f0*/  IMAD.MOV.U32 R67, RZ, RZ, c[0x0][0x188] ;  /* 0x00006200ff437624 */ /* 0x001fc400078e00ff */
[----:B------:R-:W-:Y:S02]  /*1600*/  IMAD R93, R93, 0x11, RZ ;  /* 0x000000115d5d7824 */ /* 0x000fe400078e02ff */
[----:B------:R-:W-:Y:S01]  /*1610*/  IMAD R67, R67, 0x13, RZ ;  /* 0x0000001343437824 */ /* 0x000fe200078e02ff */
[----:B------:R-:W-:Y:S01]  /*1620*/  ISETP.GT.AND P3, PT, R0, 0x12, PT ;  /* 0x000000120000780c */ /* 0x000fe20003f64270 */
[----:B-1----:R-:W-:Y:S01]  /*1630*/  IMAD.MOV.U32 R95, RZ, RZ, c[0x0][0x188] ;  /* 0x00006200ff5f7624 */ /* 0x002fe200078e00ff */
[----:B------:R-:W-:Y:S01]  /*1640*/  PRMT R65, RZ, 0x7610, R65 ;  /* 0x00007610ff417816 */ /* 0x000fe20000000041 */
[----:B------:R-:W-:Y:S01]  /*1650*/  IMAD.WIDE R92, R93, 0x2, R2 ;  /* 0x000000025d5c7825 */ /* 0x000fe200078e0202 */
[----:B------:R-:W-:-:S03]  /*1660*/  PRMT R59, RZ, 0x7610, R59 ;  /* 0x00007610ff3b7816 */ /* 0x000fc6000000003b */
[----:B------:R-:W-:Y:S01]  /*1670*/  IMAD.WIDE R66, R67, 0x2, R2 ;  /* 0x0000000243427825 */ /* 0x000fe200078e0202 */
[----:B------:R-:W-:Y:S01]  /*1680*/  PRMT R62, RZ, 0x7610, R62 ;  /* 0x00007610ff3e7816 */ /* 0x000fe2000000003e */
[----:B------:R0:W3:Y:S02]  /*1690*/  @P1 LDG.E.U16 R65, [R92.64] ;  /* 0x000000045c411981 */ /* 0x0000e4000c1e1500 */
[----:B------:R-:W-:Y:S01]  /*16a0*/  IMAD R95, R95, 0x12, RZ ;  /* 0x000000125f5f7824 */ /* 0x000fe200078e02ff */
[C---:B------:R-:W-:Y:S01]  /*16b0*/  ISETP.GT.AND P0, PT, R0.reuse, 0x14, PT ;  /* 0x000000140000780c */ /* 0x040fe20003f04270 */
[----:B------:R1:W3:Y:S01]  /*16c0*/  @P4 LDG.E.U16 R59, [R66.64] ;  /* 0x00000004423b4981 */ /* 0x0002e2000c1e1500 */
[----:B------:R-:W-:Y:S01]  /*16d0*/  ISETP.GT.AND P1, PT, R0, 0x15, PT ;  /* 0x000000150000780c */ /* 0x000fe20003f24270 */
[----:B------:R-:W-:-:S04]  /*16e0*/  IMAD.WIDE R94, R95, 0x2, R2 ;  /* 0x000000025f5e7825 */ /* 0x000fc800078e0202 */
[----:B0-----:R-:W-:Y:S01]  /*16f0*/  IMAD.MOV.U32 R93, RZ, RZ, c[0x0][0x188] ;  /* 0x00006200ff5d7624 */ /* 0x001fe200078e00ff */
[----:B------:R0:W3:Y:S01]  /*1700*/  @P3 LDG.E.U16 R62, [R94.64] ;  /* 0x000000045e3e3981 */ /* 0x0000e2000c1e1500 */
[----:B-1----:R-:W-:Y:S02]  /*1710*/  IMAD.MOV.U32 R67, RZ, RZ, c[0x0][0x188] ;  /* 0x00006200ff437624 */ /* 0x002fe400078e00ff */
[----:B------:R-:W-:Y:S02]  /*1720*/  IMAD R93, R93, 0x14, RZ ;  /* 0x000000145d5d7824 */ /* 0x000fe400078e02ff */
[----:B------:R-:W-:Y:S01]  /*1730*/  IMAD R67, R67, 0x15, RZ ;  /* 0x0000001543437824 */ /* 0x000fe200078e02ff */
[----:B------:R-:W-:Y:S01]  /*1740*/  PRMT R56, RZ, 0x7610, R56 ;  /* 0x00007610ff387816 */ /* 0x000fe20000000038 */
[----:B0-----:R-:W-:Y:S01]  /*1750*/  IMAD.MOV.U32 R94, RZ, RZ, c[0x0][0x188] ;  /* 0x00006200ff5e7624 */ /* 0x001fe200078e00ff */
[C---:B------:R-:W-:Y:S01]  /*1760*/  ISETP.GT.AND P2, PT, R0.reuse, 0x16, PT ;  /* 0x000000160000780c */ /* 0x040fe20003f44270 */
[----:B------:R-:W-:Y:S01]  /*1770*/  IMAD.MOV.U32 R95, RZ, RZ, c[0x0][0x188] ;  /* 0x00006200ff5f7624 */ /* 0x000fe200078e00ff */
[----:B------:R-:W-:Y:S01]  /*1780*/  ISETP.GT.AND P3, PT, R0, 0x17, PT ;  /* 0x000000170000780c */ /* 0x000fe20003f64270 */
[----:B------:R-:W-:Y:S01]  /*1790*/  IMAD.WIDE R92, R93, 0x2, R2 ;  /* 0x000000025d5c7825 */ /* 0x000fe200078e0202 */
[----:B------:R-:W-:-:S03]  /*17a0*/  PRMT R53, RZ, 0x7610, R53 ;  /* 0x00007610ff357816 */ /* 0x000fc60000000035 */
[----:B------:R-:W-:Y:S01]  /*17b0*/  IMAD.WIDE R66, R67, 0x2, R2 ;  /* 0x0000000243427825 */ /* 0x000fe200078e0202 */
[----:B------:R0:W3:Y:S03]  /*17c0*/  @P0 LDG.E.U16 R56, [R92.64] ;  /* 0x000000045c380981 */ /* 0x0000e6000c1e1500 */
[----:B------:R-:W-:Y:S01]  /*17d0*/  IMAD R94, R94, 0x16, RZ ;  /* 0x000000165e5e7824 */ /* 0x000fe200078e02ff */
[----:B------:R1:W3:Y:S01]  /*17e0*/  @P1 LDG.E.U16 R53, [R66.64] ;  /* 0x0000000442351981 */ /* 0x0002e2000c1e1500 */
[----:B------:R-:W-:Y:S01]  /*17f0*/  IMAD R95, R95, 0x17, RZ ;  /* 0x000000175f5f7824 */ /* 0x000fe200078e02ff */
[----:B------:R-:W-:Y:S02]  /*1800*/  ISETP.GT.AND P0, PT, R0, 0x18, PT ;  /* 0x000000180000780c */ /* 0x000fe40003f04270 */
[----:B------:R-:W-:Y:S02]  /*1810*/  PRMT R50, RZ, 0x7610, R50 ;  /* 0x00007610ff327816 */ /* 0x000fe40000000032 */
[----:B------:R-:W-:Y:S01]  /*1820*/  PRMT R7, RZ, 0x7610, R7 ;  /* 0x00007610ff077816 */ /* 0x000fe20000000007 */
[----:B0-----:R-:W-:-:S04]  /*1830*/  IMAD.WIDE R92, R94, 0x2, R2 ;  /* 0x000000025e5c7825 */ /* 0x001fc800078e0202 */
[----:B-1----:R-:W-:Y:S01]  /*1840*/  IMAD.MOV.U32 R67, RZ, RZ, c[0x0][0x188] ;  /* 0x00006200ff437624 */ /* 0x002fe200078e00ff */
[----:B------:R0:W3:Y:S01]  /*1850*/  @P2 LDG.E.U16 R50, [R92.64] ;  /* 0x000000045c322981 */ /* 0x0000e2000c1e1500 */
[----:B------:R-:W-:Y:S01]  /*1860*/  IMAD.WIDE R94, R95, 0x2, R2 ;  /* 0x000000025f5e7825 */ /* 0x000fe200078e0202 */
[----:B------:R-:W-:-:S03]  /*1870*/  ISETP.GT.AND P4, PT, R0, 0x19, PT ;  /* 0x000000190000780c */ /* 0x000fc60003f84270 */
[----:B------:R-:W-:Y:S01]  /*1880*/  IMAD R67, R67, 0x18, RZ ;  /* 0x0000001843437824 */ /* 0x000fe200078e02ff */
[----:B------:R1:W3:Y:S03]  /*1890*/  @P3 LDG.E.U16 R7, [R94.64] ;  /* 0x000000045e073981 */ /* 0x0002e6000c1e1500 */
[----:B------:R-:W-:-:S04]  /*18a0*/  IMAD.WIDE R66, R67, 0x2, R2 ;  /* 0x0000000243427825 */ /* 0x000fc800078e0202 */
[----:B0-----:R-:W-:Y:S01]  /*18b0*/  IMAD.MOV.U32 R93, RZ, RZ, c[0x0][0x188] ;  /* 0x00006200ff5d7624 */ /* 0x001fe200078e00ff */
[----:B-1----:R-:W-:-:S03]  /*18c0*/  PRMT R94, RZ, 0x7610, R94 ;  /* 0x00007610ff5e7816 */ /* 0x002fc6000000005e */
[----:B------:R-:W-:Y:S01]  /*18d0*/  IMAD R93, R93, 0x19, RZ ;  /* 0x000000195d5d7824 */ /* 0x000fe200078e02ff */
[----:B------:R-:W-:Y:S02]  /*18e0*/  PRMT R95, RZ, 0x7610, R95 ;  /* 0x00007610ff5f7816 */ /* 0x000fe4000000005f */
[C---:B------:R-:W-:Y:S01]  /*18f0*/  ISETP.GT.AND P1, PT, R0.reuse, 0x1a, PT ;  /* 0x0000001a0000780c */ /* 0x040fe20003f24270 */
[----:B------:R0:W3:Y:S01]  /*1900*/  @P0 LDG.E.U16 R94, [R66.64] ;  /* 0x00000004425e0981 */ /* 0x0000e2000c1e1500 */
[----:B------:R-:W-:Y:S01]  /*1910*/  IMAD.WIDE R92, R93, 0x2, R2 ;  /* 0x000000025d5c7825 */ /* 0x000fe200078e0202 */
[----:B------:R-:W-:Y:S02]  /*1920*/  ISETP.GT.AND P2, PT, R0, 0x1b, PT ;  /* 0x0000001b0000780c */ /* 0x000fe40003f44270 */
[----:B------:R-:W-:Y:S02]  /*1930*/  PRMT R97, RZ, 0x7610, R97 ;  /* 0x00007610ff617816 */ /* 0x000fe40000000061 */
[----:B------:R1:W4:Y:S01]  /*1940*/  @P4 LDG.E.U16 R95, [R92.64] ;  /* 0x000000045c5f4981 */ /* 0x000322000c1e1500 */
[----:B0-----:R-:W-:-:S04]  /*1950*/  IMAD.MOV.U32 R67, RZ, RZ, c[0x0][0x188] ;  /* 0x00006200ff437624 */ /* 0x001fc800078e00ff */
[----:B------:R-:W-:Y:S02]  /*1960*/  IMAD R67, R67, 0x1a, RZ ;  /* 0x0000001a43437824 */ /* 0x000fe400078e02ff */
[----:B-1----:R-:W-:Y:S02]  /*1970*/  IMAD.MOV.U32 R93, RZ, RZ, c[0x0][0x188] ;  /* 0x00006200ff5d7624 */ /* 0x002fe400078e00ff */
[----:B------:R-:W-:Y:S01]  /*1980*/  IMAD.WIDE R66, R67, 0x2, R2 ;  /* 0x0000000243427825 */ /* 0x000fe200078e0202 */
[----:B------:R-:W-:-:S03]  /*1990*/  ISETP.GT.AND P0, PT, R0, 0x1c, PT ;  /* 0x0000001c0000780c */ /* 0x000fc60003f04270 */
[----:B------:R-:W-:Y:S01]  /*19a0*/  IMAD R93, R93, 0x1b, RZ ;  /* 0x0000001b5d5d7824 */ /* 0x000fe200078e02ff */
[----:B------:R0:W4:Y:S01]  /*19b0*/  @P1 LDG.E.U16 R97, [R66.64] ;  /* 0x0000000442611981 */ /* 0x000122000c1e1500 */
[----:B------:R-:W-:Y:S02]  /*19c0*/  PRMT R98, RZ, 0x7610, R98 ;  /* 0x00007610ff627816 */ /* 0x000fe40000000062 */
[----:B------:R-:W-:-:S05]  /*19d0*/  IMAD.WIDE R92, R93, 0x2, R2 ;  /* 0x000000025d5c7825 */ /* 0x000fca00078e0202 */
[----:B------:R1:W4:Y:S01]  /*19e0*/  @P2 LDG.E.U16 R98, [R92.64] ;  /* 0x000000045c622981 */ /* 0x000322000c1e1500 */
[----:B0-----:R-:W-:-:S04]  /*19f0*/  IMAD.MOV.U32 R67, RZ, RZ, c[0x0][0x188] ;  /* 0x00006200ff437624 */ /* 0x001fc800078e00ff */
[----:B------:R-:W-:Y:S01]  /*1a00*/  IMAD R67, R67, 0x1c, RZ ;  /* 0x0000001c43437824 */ /* 0x000fe200078e02ff */
[----:B-1----:R-:W-:-:S03]  /*1a10*/  PRMT R92, RZ, 0x7610, R92 ;  /* 0x00007610ff5c7816 */ /* 0x002fc6000000005c */
[----:B------:R-:W-:Y:S01]  /*1a20*/  IMAD.WIDE R66, R67, 0x2, R2 ;  /* 0x0000000243427825 */ /* 0x000fe200078e0202 */
[----:B------:R-:W-:-:S04]  /*1a30*/  ISETP.GT.AND P1, PT, R0, 0x1d, PT ;  /* 0x0000001d0000780c */ /* 0x000fc80003f24270 */
[----:B------:R0:W4:Y:S01]  /*1a40*/  @P0 LDG.E.U16 R92, [R66.64] ;  /* 0x00000004425c0981 */ /* 0x000122000c1e1500 */
[----:B------:R-:W-:Y:S01]  /*1a50*/  PRMT R93, RZ, 0x7610, R93 ;  /* 0x00007610ff5d7816 */ /* 0x000fe2000000005d */
[----:B0-----:R-:W-:-:S04]  /*1a60*/  IMAD.MOV.U32 R67, RZ, RZ, c[0x0][0x188] ;  /* 0x00006200ff437624 */ /* 0x001fc800078e00ff */
[----:B------:R-:W-:-:S04]  /*1a70*/  IMAD R67, R67, 0x1d, RZ ;  /* 0x0000001d43437824 */ /* 0x000fc800078e02ff */
[----:B------:R-:W-:Y:S01]  /*1a80*/  IMAD.WIDE R66, R67, 0x2, R2 ;  /* 0x0000000243427825 */ /* 0x000fe200078e0202 */
[----:B------:R-:W-:-:S04]  /*1a90*/  ISETP.GT.AND P2, PT, R0, 0x1e, PT ;  /* 0x0000001e0000780c */ /* 0x000fc80003f44270 */
[----:B------:R0:W4:Y:S01]  /*1aa0*/  @P1 LDG.E.U16 R93, [R66.64] ;  /* 0x00000004425d1981 */ /* 0x000122000c1e1500 */
[----:B------:R-:W-:Y:S01]  /*1ab0*/  PRMT R99, RZ, 0x7610, R99 ;  /* 0x00007610ff637816 */ /* 0x000fe20000000063 */
[----:B0-----:R-:W-:-:S04]  /*1ac0*/  IMAD.MOV.U32 R67, RZ, RZ, c[0x0][0x188] ;  /* 0x00006200ff437624 */ /* 0x001fc800078e00ff */
[----:B------:R-:W-:-:S04]  /*1ad0*/  IMAD R67, R67, 0x1e, RZ ;  /* 0x0000001e43437824 */ /* 0x000fc800078e02ff */
[----:B------:R-:W-:-:S05]  /*1ae0*/  IMAD.WIDE R66, R67, 0x2, R2 ;  /* 0x0000000243427825 */ /* 0x000fca00078e0202 */
[----:B------:R0:W4:Y:S04]  /*1af0*/  @P2 LDG.E.U16 R99, [R66.64] ;  /* 0x0000000442632981 */ /* 0x000128000c1e1500 */
[----:B0-----:R-:W0:Y:S01]  /*1b00*/  S2R R67, SR_TID.X ;  /* 0x0000000000437919 */ /* 0x001e220000002100 */
[C---:B------:R-:W-:Y:S02]  /*1b10*/  ISETP.GT.AND P0, PT, R0.reuse, RZ, PT ;  /* 0x000000ff0000720c */ /* 0x040fe40003f04270 */
[----:B------:R-:W-:Y:S02]  /*1b20*/  ISETP.GT.AND P2, PT, R0, 0x1f, PT ;  /* 0x0000001f0000780c */ /* 0x000fe40003f44270 */
[----:B------:R-:W-:Y:S02]  /*1b30*/  PRMT R100, RZ, 0x7610, R100 ;  /* 0x00007610ff647816 */ /* 0x000fe40000000064 */
[----:B------:R-:W-:-:S07]  /*1b40*/  PRMT R101, RZ, 0x7610, R101 ;  /* 0x00007610ff657816 */ /* 0x000fce0000000065 */
[----:B------:R-:W4:Y:S01]  /*1b50*/  @P0 LDG.E.U16 R100, [R2.64] ;  /* 0x0000000402640981 */ /* 0x000f22000c1e1500 */
[----:B0-----:R-:W-:Y:S01]  /*1b60*/  LOP3.LUT R66, R67, 0x1f, RZ, 0xc0, !PT ;  /* 0x0000001f43427812 */ /* 0x001fe200078ec0ff */
[----:B------:R-:W-:-:S04]  /*1b70*/  IMAD.MOV.U32 R67, RZ, RZ, c[0x0][0x188] ;  /* 0x00006200ff437624 */ /* 0x000fc800078e00ff */
[----:B------:R-:W-:Y:S01]  /*1b80*/  IMAD R67, R67, 0x1f, RZ ;  /* 0x0000001f43437824 */ /* 0x000fe200078e02ff */
[----:B------:R-:W-:-:S03]  /*1b90*/  ISETP.GE.AND P1, PT, R66, R0, PT ;  /* 0x000000004200720c */ /* 0x000fc60003f26270 */
[----:B------:R-:W-:-:S05]  /*1ba0*/  IMAD.WIDE R66, R67, 0x2, R2 ;  /* 0x0000000243427825 */ /* 0x000fca00078e0202 */
[----:B------:R0:W5:Y:S04]  /*1bb0*/  @P2 LDG.E.U16 R101, [R66.64] ;  /* 0x0000000442652981 */ /* 0x000168000c1e1500 */
[----:B------:R-:W-:Y:S01]  /*1bc0*/  BAR.SYNC.DEFER_BLOCKING 0x0 ;  /* 0x0000000000007b1d */ /* 0x000fe20000010000 */
[----:B------:R-:W-:Y:S01]  /*1bd0*/  PRMT R102, RZ, 0x7610, R102 ;  /* 0x00007610ff667816 */ /* 0x000fe20000000066 */
[----:B0-----:R-:W-:Y:S01]  /*1be0*/  IMAD.WIDE R66, R111, 0x2, R104 ;  /* 0x000000026f427825 */ /* 0x001fe200078e0268 */
[----:B------:R-:W-:Y:S02]  /*1bf0*/  PRMT R103, RZ, 0x7610, R103 ;  /* 0x00007610ff677816 */ /* 0x000fe40000000067 */
[----:B------:R-:W-:Y:S02]  /*1c00*/  PRMT R123, RZ, 0x7610, R123 ;  /* 0x00007610ff7b7816 */ /* 0x000fe4000000007b */
[----:B------:R-:W-:Y:S01]  /*1c10*/  PRMT R125, RZ, 0x7610, R125 ;  /* 0x00007610ff7d7816 */ /* 0x000fe2000000007d */
[----:B------:R0:W5:Y:S02]  /*1c20*/  @!P1 LDG.E.U16 R102, [R66.64] ;  /* 0x0000000442669981 */ /* 0x000164000c1e1500 */
[----:B0-----:R-:W-:-:S05]  /*1c30*/  IMAD.WIDE R66, R112, 0x2, R104 ;  /* 0x0000000270427825 */ /* 0x001fca00078e0268 */
[----:B------:R0:W5:Y:S02]  /*1c40*/  @!P1 LDG.E.U16 R103, [R66.64] ;  /* 0x0000000442679981 */ /* 0x000164000c1e1500 */
[----:B0-----:R-:W-:-:S05]  /*1c50*/  IMAD.WIDE R66, R113, 0x2, R104 ;  /* 0x0000000271427825 */ /* 0x001fca00078e0268 */
[----:B------:R0:W5:Y:S02]  /*1c60*/  @!P1 LDG.E.U16 R123, [R66.64] ;  /* 0x00000004427b9981 */ /* 0x000164000c1e1500 */
[----:B0-----:R-:W-:-:S05]  /*1c70*/  IMAD.WIDE R66, R114, 0x2, R104 ;  /* 0x0000000272427825 */ /* 0x001fca00078e0268 */
[----:B------:R-:W5:Y:S04]  /*1c80*/  @!P1 LDG.E.U16 R125, [R66.64] ;  /* 0x00000004427d9981 */ /* 0x000f68000c1e1500 */
[----:B--2---:R-:W-:Y:S04]  /*1c90*/  STS.U16 [R107+0x2000], R5 ;  /* 0x002000056b007388 */ /* 0x004fe80000000400 */
[----:B------:R-:W-:Y:S04]  /*1ca0*/  STS.U16 [R107+0x4000], R6 ;  /* 0x004000066b007388 */ /* 0x000fe80000000400 */
[----:B---3--:R-:W-:Y:S01]  /*1cb0*/  STS.U16 [R107+0x6000], R94 ;  /* 0x0060005e6b007388 */ /* 0x008fe20000000400 */
[----:B------:R-:W-:-:S04]  /*1cc0*/  IADD3 R110, R110, -0x1, RZ ;  /* 0xffffffff6e6e7810 */ /* 0x000fc80007ffe0ff */
[----:B------:R-:W-:Y:S01]  /*1cd0*/  ISETP.NE.U32.AND P0, PT, R110, RZ, PT ;  /* 0x000000ff6e00720c */ /* 0x000fe20003f05070 */
[----:B----4-:R-:W-:Y:S04]  /*1ce0*/  STS.U16 [R107], R100 ;  /* 0x000000646b007388 */ /* 0x010fe80000000400 */
[----:B------:R-:W-:Y:S04]  /*1cf0*/  STS.U16 [R124+0x400], R4 ;  /* 0x000400047c007388 */ /* 0x000fe80000000400 */
        /* <DEDUP_REMOVED lines=11> */
[----:B-----5:R-:W-:Y:S04]  /*1db0*/  STS.U16 [R120+0x1000], R58 ;  /* 0x0010003a78007388 */ /* 0x020fe80000000400 */
        /* <DEDUP_REMOVED lines=19> */
[----:B------:R-:W-:Y:S06]  /*1ef0*/  BAR.SYNC.DEFER_BLOCKING 0x0 ;  /* 0x0000000000007b1d */ /* 0x000fec0000010000 */
[----:B------:R-:W-:Y:S04]  /*1f00*/  LDSM.16.MT88.4 R100, [R106] ;  /* 0x000000006a64783b */ /* 0x000fe80000004200 */
[----:B------:R-:W0:Y:S04]  /*1f10*/  LDSM.16.M88.4 R4, [R109+0x8000] ;  /* 0x008000006d04783b */ /* 0x000e280000000200 */
[----:B------:R-:W1:Y:S04]  /*1f20*/  LDSM.16.M88.4 R60, [R109+0x8400] ;  /* 0x008400006d3c783b */ /* 0x000e680000000200 */
[----:B------:R-:W2:Y:S04]  /*1f30*/  LDSM.16.M88.4 R56, [R109+0x8800] ;  /* 0x008800006d38783b */ /* 0x000ea80000000200 */
[----:B------:R-:W3:Y:S04]  /*1f40*/  LDSM.16.M88.4 R52, [R109+0x8c00] ;  /* 0x008c00006d34783b */ /* 0x000ee80000000200 */
[----:B------:R-:W4:Y:S04]  /*1f50*/  LDSM.16.MT88.4 R92, [R106+0x100] ;  /* 0x000100006a5c783b */ /* 0x000f280000004200 */
[----:B------:R-:W5:Y:S04]  /*1f60*/  LDSM.16.MT88.4 R64, [R106+0x200] ;  /* 0x000200006a40783b */ /* 0x000f680000004200 */
[----:B------:R-:W3:Y:S04]  /*1f70*/  LDSM.16.MT88.4 R48, [R106+0x300] ;  /* 0x000300006a30783b */ /* 0x000ee80000004200 */
[----:B------:R-:W-:Y:S01]  /*1f80*/  LDSM.16.MT88.4 R96, [R106+0x4100] ;  /* 0x004100006a60783b */ /* 0x000fe20000004200 */
[C---:B0-----:R-:W-:Y:S08]  /*1f90*/  HMMA.16816.F32.BF16 R40, R100.reuse, R4, R40 ;  /* 0x000000046428723c */ /* 0x041ff00000041828 */
[C---:B-1----:R-:W-:Y:S08]  /*1fa0*/  HMMA.16816.F32.BF16 R36, R100.reuse, R60, R36 ;  /* 0x0000003c6424723c */ /* 0x042ff00000041824 */
[C---:B--2---:R-:W-:Y:S08]  /*1fb0*/  HMMA.16816.F32.BF16 R32, R100.reuse, R56, R32 ;  /* 0x000000386420723c */ /* 0x044ff00000041820 */
[----:B---3--:R-:W-:Y:S01]  /*1fc0*/  HMMA.16816.F32.BF16 R100, R100, R52, R28 ;  /* 0x000000346464723c */ /* 0x008fe2000004181c */
[----:B------:R-:W0:Y:S07]  /*1fd0*/  LDSM.16.MT88.4 R28, [R106+0x4000] ;  /* 0x004000006a1c783b */ /* 0x000e2e0000004200 */
[C---:B----4-:R-:W-:Y:S08]  /*1fe0*/  HMMA.16816.F32.BF16 R24, R92.reuse, R4, R24 ;  /* 0x000000045c18723c */ /* 0x050ff00000041818 */
[C---:B------:R-:W-:Y:S08]  /*1ff0*/  HMMA.16816.F32.BF16 R20, R92.reuse, R60, R20 ;  /* 0x0000003c5c14723c */ /* 0x040ff00000041814 */
[C---:B------:R-:W-:Y:S08]  /*2000*/  HMMA.16816.F32.BF16 R16, R92.reuse, R56, R16 ;  /* 0x000000385c10723c */ /* 0x040ff00000041810 */
[----:B------:R-:W-:Y:S01]  /*2010*/  HMMA.16816.F32.BF16 R12, R92, R52, R12 ;  /* 0x000000345c0c723c */ /* 0x000fe2000004180c */
[----:B------:R-:W1:Y:S07]  /*2020*/  LDSM.16.MT88.4 R92, [R106+0x4200] ;  /* 0x004200006a5c783b */ /* 0x000e6e0000004200 */
[C---:B-----5:R-:W-:Y:S08]  /*2030*/  HMMA.16816.F32.BF16 R8, R64.reuse, R4, R8 ;  /* 0x000000044008723c */ /* 0x060ff00000041808 */
[C---:B------:R-:W-:Y:S08]  /*2040*/  HMMA.16816.F32.BF16 R80, R64.reuse, R60, R80 ;  /* 0x0000003c4050723c */ /* 0x040ff00000041850 */
[C---:B------:R-:W-:Y:S08]  /*2050*/  HMMA.16816.F32.BF16 R76, R64.reuse, R56, R76 ;  /* 0x00000038404c723c */ /* 0x040ff0000004184c */
[----:B------:R-:W-:Y:S01]  /*2060*/  HMMA.16816.F32.BF16 R84, R64, R52, R84 ;  /* 0x000000344054723c */ /* 0x000fe20000041854 */
[----:B------:R-:W2:Y:S07]  /*2070*/  LDSM.16.MT88.4 R64, [R106+0x4300] ;  /* 0x004300006a40783b */ /* 0x000eae0000004200 */
[C---:B------:R-:W-:Y:S08]  /*2080*/  HMMA.16816.F32.BF16 R88, R48.reuse, R4, R88 ;  /* 0x000000043058723c */ /* 0x040ff00000041858 */
[C---:B------:R-:W-:Y:S08]  /*2090*/  HMMA.16816.F32.BF16 R72, R48.reuse, R60, R72 ;  /* 0x0000003c3048723c */ /* 0x040ff00000041848 */
[C---:B------:R-:W-:Y:S08]  /*20a0*/  HMMA.16816.F32.BF16 R68, R48.reuse, R56, R68 ;  /* 0x000000383044723c */ /* 0x040ff00000041844 */
[----:B------:R-:W-:Y:S01]  /*20b0*/  HMMA.16816.F32.BF16 R44, R48, R52, R44 ;  /* 0x00000034302c723c */ /* 0x000fe2000004182c */
[----:B------:R-:W-:-:S02]  /*20c0*/  IMAD.MOV.U32 R123, RZ, RZ, c[0x0][0x188] ;  /* 0x00006200ff7b7624 */ /* 0x000fc400078e00ff */
[----:B------:R-:W-:Y:S02]  /*20d0*/  IMAD.MOV.U32 R125, RZ, RZ, c[0x0][0x18c] ;  /* 0x00006300ff7d7624 */ /* 0x000fe400078e00ff */
[----:B------:R-:W-:Y:S02]  /*20e0*/  IMAD.SHL.U32 R123, R123, 0x20, RZ ;  /* 0x000000207b7b7824 */ /* 0x000fe400078e00ff */
[----:B------:R-:W-:Y:S01]  /*20f0*/  IMAD.SHL.U32 R125, R125, 0x20, RZ ;  /* 0x000000207d7d7824 */ /* 0x000fe200078e00ff */
[----:B0-----:R-:W-:Y:S01]  /*2100*/  HMMA.16816.F32.BF16 R40, R28, R6, R40 ;  /* 0x000000061c28723c */ /* 0x001fe20000041828 */
[----:B------:R-:W-:Y:S01]  /*2110*/  IMAD.WIDE R2, R123, 0x2, R2 ;  /* 0x000000027b027825 */ /* 0x000fe200078e0202 */
[----:B------:R-:W-:-:S06]  /*2120*/  IADD3 R0, R0, -0x20, RZ ;  /* 0xffffffe000007810 */ /* 0x000fcc0007ffe0ff */
[----:B------:R-:W-:Y:S01]  /*2130*/  HMMA.16816.F32.BF16 R36, R28, R62, R36 ;  /* 0x0000003e1c24723c */ /* 0x000fe20000041824 */
[----:B------:R-:W-:-:S07]  /*2140*/  IMAD.WIDE R104, R125, 0x2, R104 ;  /* 0x000000027d687825 */ /* 0x000fce00078e0268 */
[C---:B------:R-:W-:Y:S08]  /*2150*/  HMMA.16816.F32.BF16 R32, R28.reuse, R58, R32 ;  /* 0x0000003a1c20723c */ /* 0x040ff00000041820 */
[----:B------:R-:W-:Y:S08]  /*2160*/  HMMA.16816.F32.BF16 R28, R28, R54, R100 ;  /* 0x000000361c1c723c */ /* 0x000ff00000041864 */
[C---:B------:R-:W-:Y:S08]  /*2170*/  HMMA.16816.F32.BF16 R24, R96.reuse, R6, R24 ;  /* 0x000000066018723c */ /* 0x040ff00000041818 */
[C---:B------:R-:W-:Y:S08]  /*2180*/  HMMA.16816.F32.BF16 R20, R96.reuse, R62, R20 ;  /* 0x0000003e6014723c */ /* 0x040ff00000041814 */
[C---:B------:R-:W-:Y:S08]  /*2190*/  HMMA.16816.F32.BF16 R16, R96.reuse, R58, R16 ;  /* 0x0000003a6010723c */ /* 0x040ff00000041810 */
[----:B------:R-:W-:Y:S08]  /*21a0*/  HMMA.16816.F32.BF16 R12, R96, R54, R12 ;  /* 0x00000036600c723c */ /* 0x000ff0000004180c */
[C---:B-1----:R-:W-:Y:S08]  /*21b0*/  HMMA.16816.F32.BF16 R8, R92.reuse, R6, R8 ;  /* 0x000000065c08723c */ /* 0x042ff00000041808 */
[C---:B------:R-:W-:Y:S08]  /*21c0*/  HMMA.16816.F32.BF16 R80, R92.reuse, R62, R80 ;  /* 0x0000003e5c50723c */ /* 0x040ff00000041850 */
[C---:B------:R-:W-:Y:S08]  /*21d0*/  HMMA.16816.F32.BF16 R76, R92.reuse, R58, R76 ;  /* 0x0000003a5c4c723c */ /* 0x040ff0000004184c */
[----:B------:R-:W-:Y:S08]  /*21e0*/  HMMA.16816.F32.BF16 R84, R92, R54, R84 ;  /* 0x000000365c54723c */ /* 0x000ff00000041854 */
[C---:B--2---:R-:W-:Y:S08]  /*21f0*/  HMMA.16816.F32.BF16 R88, R64.reuse, R6, R88 ;  /* 0x000000064058723c */ /* 0x044ff00000041858 */
[C---:B------:R-:W-:Y:S08]  /*2200*/  HMMA.16816.F32.BF16 R72, R64.reuse, R62, R72 ;  /* 0x0000003e4048723c */ /* 0x040ff00000041848 */
[C---:B------:R-:W-:Y:S08]  /*2210*/  HMMA.16816.F32.BF16 R68, R64.reuse, R58, R68 ;  /* 0x0000003a4044723c */ /* 0x040ff00000041844 */
[----:B------:R-:W-:Y:S01]  /*2220*/  HMMA.16816.F32.BF16 R44, R64, R54, R44 ;  /* 0x00000036402c723c */ /* 0x000fe2000004182c */
[----:B------:R-:W-:Y:S01]  /*2230*/  @!P0 CALL.REL.NOINC `(.L_x_1) ;  /* 0x0000001000008944 */ /* 0x000fe20003c00000 */
[----:B------:R-:W-:Y:S06]  /*2240*/  BRA `(.L_x_2) ;  /* 0xffffed8000007947 */ /* 0x000fec000383ffff */
.L_x_1:
[----:B------:R-:W-:-:S06]  /*2250*/  NOP ;  /* 0x0000000000007918 */ /* 0x000fcc0000000000 */
[----:B------:R-:W-:-:S14]  /*2260*/  NOP ;  /* 0x0000000000007918 */ /* 0x000fdc0000000000 */
[----:B------:R-:W-:Y:S02]  /*2270*/  F2FP.BF16.PACK_AB R49, R75, R74 ;  /* 0x0000004a4b31723e */ /* 0x000fe400000010ff */
[----:B------:R-:W-:-:S02]  /*2280*/  F2FP.BF16.PACK_AB R75, R45, R44 ;  /* 0x0000002c2d4b723e */ /* 0x000fc400000010ff */
[----:B------:R-:W-:Y:S02]  /*2290*/  F2FP.BF16.PACK_AB R51, R47, R46 ;  /* 0x0000002e2f33723e */ /* 0x000fe400000010ff */
[----:B------:R-:W-:Y:S02]  /*22a0*/  F2FP.BF16.PACK_AB R73, R73, R72 ;  /* 0x000000484949723e */ /* 0x000fe400000010ff */
[----:B------:R-:W-:Y:S02]  /*22b0*/  F2FP.BF16.PACK_AB R45, R83, R82 ;  /* 0x00000052532d723e */ /* 0x000fe400000010ff */
[----:B------:R-:W-:Y:S02]  /*22c0*/  F2FP.BF16.PACK_AB R81, R81, R80 ;  /* 0x000000505151723e */ /* 0x000fe400000010ff */
        /* <DEDUP_REMOVED lines=26> */
.L_x_0:
[----:B------:R-:W0:Y:S01]  /*2470*/  S2R R9, SR_TID.X ;  /* 0x0000000000097919 */ /* 0x000e220000002100 */
[C---:B------:R-:W-:Y:S01]  /*2480*/  ISETP.GE.AND P0, PT, R116.reuse, c[0x0][0x178], PT ;  /* 0x00005e0074007a0c */ /* 0x040fe20003f06270 */
[----:B------:R-:W-:Y:S01]  /*2490*/  IMAD R116, R116, c[0x0][0x194], RZ ;  /* 0x0000650074747a24 */ /* 0x000fe200078e02ff */
[C---:B------:R-:W-:Y:S01]  /*24a0*/  IADD3 R16, R108.reuse, 0x3, RZ ;  /* 0x000000036c107810 */ /* 0x040fe20007ffe0ff */
[----:B------:R-:W-:Y:S01]  /*24b0*/  BAR.SYNC.DEFER_BLOCKING 0x0 ;  /* 0x0000000000007b1d */ /* 0x000fe20000010000 */
[C---:B------:R-:W-:Y:S01]  /*24c0*/  IMAD R17, R108.reuse, c[0x0][0x198], RZ ;  /* 0x000066006c117a24 */ /* 0x040fe200078e02ff */
[----:B------:R-:W-:-:S02]  /*24d0*/  ISETP.LT.AND P6, PT, R108, c[0x0][0x17c], !P0 ;  /* 0x00005f006c007a0c */ /* 0x000fc400047c1270 */
[----:B------:R-:W-:Y:S02]  /*24e0*/  IADD3 R18, R108, 0x4, RZ ;  /* 0x000000046c127810 */ /* 0x000fe40007ffe0ff */
[----:B------:R-:W-:Y:S02]  /*24f0*/  ISETP.LT.AND P5, PT, R16, c[0x0][0x17c], !P0 ;  /* 0x00005f0010007a0c */ /* 0x000fe400047a1270 */
[----:B------:R-:W-:Y:S01]  /*2500*/  ISETP.LT.AND P4, PT, R18, c[0x0][0x17c], !P0 ;  /* 0x00005f0012007a0c */ /* 0x000fe20004781270 */
[C---:B0-----:R-:W-:Y:S02]  /*2510*/  IMAD.SHL.U32 R0, R9.reuse, 0x800, RZ ;  /* 0x0000080009007824 */ /* 0x041fe400078e00ff */
[C---:B------:R-:W-:Y:S02]  /*2520*/  IMAD.SHL.U32 R3, R9.reuse, 0x20, RZ ;  /* 0x0000002009037824 */ /* 0x040fe400078e00ff */
[C---:B------:R-:W-:Y:S01]  /*2530*/  IMAD.SHL.U32 R2, R9.reuse, 0x4, RZ ;  /* 0x0000000409027824 */ /* 0x040fe200078e00ff */
[----:B------:R-:W-:Y:S01]  /*2540*/  LOP3.LUT R0, R0, 0xc000, RZ, 0xc0, !PT ;  /* 0x0000c00000007812 */ /* 0x000fe200078ec0ff */
[----:B------:R-:W-:-:S03]  /*2550*/  IMAD.SHL.U32 R8, R9, 0x100, RZ ;  /* 0x0000010009087824 */ /* 0x000fc600078e00ff */
[----:B------:R-:W-:Y:S01]  /*2560*/  LOP3.LUT R3, R0, 0x60, R3, 0xf8, !PT ;  /* 0x0000006000037812 */ /* 0x000fe200078ef803 */
[----:B------:R-:W-:Y:S01]  /*2570*/  IMAD.SHL.U32 R0, R9, 0x2000, RZ ;  /* 0x0000200009007824 */ /* 0x000fe200078e00ff */
[----:B------:R-:W-:Y:S02]  /*2580*/  LOP3.LUT R8, R8, 0x2000, RZ, 0xc0, !PT ;  /* 0x0000200008087812 */ /* 0x000fe400078ec0ff */
[----:B------:R-:W-:Y:S02]  /*2590*/  LOP3.LUT R3, R3, 0x770, R2, 0x78, !PT ;  /* 0x0000077003037812 */ /* 0x000fe400078e7802 */
[----:B------:R-:W-:Y:S02]  /*25a0*/  LOP3.LUT R9, R9, 0x1ff, RZ, 0xc0, !PT ;  /* 0x000001ff09097812 */ /* 0x000fe400078ec0ff */
[----:B------:R-:W-:Y:S01]  /*25b0*/  LOP3.LUT R0, R0, 0xc000, RZ, 0xc0, !PT ;  /* 0x0000c00000007812 */ /* 0x000fe200078ec0ff */
[----:B------:R-:W-:Y:S01]  /*25c0*/  IMAD.IADD R3, R8, 0x1, R3 ;  /* 0x0000000108037824 */ /* 0x000fe200078e0203 */
[----:B------:R-:W-:-:S03]  /*25d0*/  IADD3 R2, R108, 0x1, RZ ;  /* 0x000000016c027810 */ /* 0x000fc60007ffe0ff */
[----:B------:R-:W-:Y:S01]  /*25e0*/  IMAD R32, R9, 0x10, R0 ;  /* 0x0000001009207824 */ /* 0x000fe200078e0200 */
[----:B------:R-:W-:Y:S01]  /*25f0*/  STS.128 [R3], R36 ;  /* 0x0000002403007388 */ /* 0x000fe20000000c00 */
[----:B------:R-:W-:Y:S02]  /*2600*/  IADD3 R0, R108, 0x2, RZ ;  /* 0x000000026c007810 */ /* 0x000fe40007ffe0ff */
[----:B------:R-:W-:Y:S01]  /*2610*/  ISETP.LT.AND P2, PT, R2, c[0x0][0x17c], !P0 ;  /* 0x00005f0002007a0c */ /* 0x000fe20004741270 */
[----:B------:R-:W-:Y:S01]  /*2620*/  STS.128 [R3+0x80], R4 ;  /* 0x0000800403007388 */ /* 0x000fe20000000c00 */
[----:B------:R-:W-:Y:S02]  /*2630*/  LOP3.LUT R34, R32, 0x20, RZ, 0x3c, !PT ;  /* 0x0000002020227812 */ /* 0x000fe400078e3cff */
[----:B------:R-:W-:Y:S01]  /*2640*/  LEA R2, P3, R116, c[0x0][0x170], 0x1 ;  /* 0x00005c0074027a11 */ /* 0x000fe200078608ff */
[----:B------:R0:W-:Y:S01]  /*2650*/  STS.128 [R3+0x800], R20 ;  /* 0x0008001403007388 */ /* 0x0001e20000000c00 */
[----:B------:R-:W-:-:S02]  /*2660*/  LOP3.LUT R42, R32, 0x40, RZ, 0x3c, !PT ;  /* 0x00000040202a7812 */ /* 0x000fc400078e3cff */
[----:B------:R-:W-:Y:S01]  /*2670*/  ISETP.LT.AND P1, PT, R0, c[0x0][0x17c], !P0 ;  /* 0x00005f0000007a0c */ /* 0x000fe20004721270 */
[----:B------:R-:W-:Y:S01]  /*2680*/  STS.128 [R3+0x880], R52 ;  /* 0x0008803403007388 */ /* 0x000fe20000000c00 */
[----:B------:R-:W-:-:S03]  /*2690*/  LEA.HI.X.SX32 R0, R116, c[0x0][0x174], 0x1, P3 ;  /* 0x00005d0074007a11 */ /* 0x000fc600018f0eff */
[----:B------:R-:W-:Y:S04]  /*26a0*/  STS.128 [R3+0x1000], R80 ;  /* 0x0010005003007388 */ /* 0x000fe80000000c00 */
[----:B------:R1:W-:Y:S04]  /*26b0*/  STS.128 [R3+0x1080], R44 ;  /* 0x0010802c03007388 */ /* 0x0003e80000000c00 */
[----:B------:R-:W-:Y:S01]  /*26c0*/  STS.128 [R3+0x1800], R72 ;  /* 0x0018004803007388 */ /* 0x000fe20000000c00 */
[----:B0-----:R-:W-:-:S03]  /*26d0*/  LEA R20, P3, R17, R2, 0x1 ;  /* 0x0000000211147211 */ /* 0x001fc600078608ff */
[----:B------:R0:W-:Y:S01]  /*26e0*/  STS.128 [R3+0x1880], R48 ;  /* 0x0018803003007388 */ /* 0x0001e20000000c00 */
[C---:B------:R-:W-:Y:S02]  /*26f0*/  LEA.HI.X.SX32 R21, R17.reuse, R0, 0x1, P3 ;  /* 0x0000000011157211 */ /* 0x040fe400018f0eff */
[----:B------:R-:W-:Y:S01]  /*2700*/  IADD3 R17, R17, c[0x0][0x198], RZ ;  /* 0x0000660011117a10 */ /* 0x000fe20007ffe0ff */
[----:B------:R-:W-:Y:S03]  /*2710*/  BAR.SYNC.DEFER_BLOCKING 0x0 ;  /* 0x0000000000007b1d */ /* 0x000fe60000010000 */
[----:B------:R-:W-:Y:S02]  /*2720*/  IADD3 R25, R17, c[0x0][0x198], RZ ;  /* 0x0000660011197a10 */ /* 0x000fe40007ffe0ff */
[----:B-1----:R-:W-:Y:S02]  /*2730*/  LOP3.LUT R44, R32, 0x60, RZ, 0x3c, !PT ;  /* 0x00000060202c7812 */ /* 0x002fe400078e3cff */
[----:B------:R-:W-:-:S04]  /*2740*/  IADD3 R27, R25, c[0x0][0x198], RZ ;  /* 0x00006600191b7a10 */ /* 0x000fc80007ffe0ff */
[----:B------:R-:W-:Y:S02]  /*2750*/  IADD3 R31, R27, c[0x0][0x198], RZ ;  /* 0x000066001b1f7a10 */ /* 0x000fe40007ffe0ff */
[----:B0-----:R-:W-:-:S04]  /*2760*/  IADD3 R3, R108, 0x5, RZ ;  /* 0x000000056c037810 */ /* 0x001fc80007ffe0ff */
[----:B------:R-:W-:Y:S02]  /*2770*/  ISETP.LT.AND P3, PT, R3, c[0x0][0x17c], !P0 ;  /* 0x00005f0003007a0c */ /* 0x000fe40004761270 */
[----:B------:R-:W-:Y:S01]  /*2780*/  IADD3 R3, R108, 0x6, RZ ;  /* 0x000000066c037810 */ /* 0x000fe20007ffe0ff */
[----:B------:R-:W0:Y:S04]  /*2790*/  LDS.128 R8, [R32] ;  /* 0x0000000020087984 */ /* 0x000e280000000c00 */
[----:B------:R-:W1:Y:S04]  /*27a0*/  LDS.128 R4, [R34] ;  /* 0x0000000022047984 */ /* 0x000e680000000c00 */
[----:B------:R-:W2:Y:S04]  /*27b0*/  LDS.128 R12, [R42] ;  /* 0x000000002a0c7984 */ /* 0x000ea80000000c00 */
[----:B0-----:R0:W-:Y:S01]  /*27c0*/  @P6 STG.E.U16 [R20.64], R8 ;  /* 0x0000000814006986 */ /* 0x0011e2000c101504 */
[----:B------:R-:W-:-:S04]  /*27d0*/  LEA R22, P6, R17, R2, 0x1 ;  /* 0x0000000211167211 */ /* 0x000fc800078c08ff */
[----:B------:R-:W-:Y:S02]  /*27e0*/  LEA.HI.X.SX32 R23, R17, R0, 0x1, P6 ;  /* 0x0000000011177211 */ /* 0x000fe400030f0eff */
[C---:B------:R-:W-:Y:S01]  /*27f0*/  LEA R24, P6, R25.reuse, R2, 0x1 ;  /* 0x0000000219187211 */ /* 0x040fe200078c08ff */
[----:B------:R-:W3:Y:S03]  /*2800*/  LDS.128 R16, [R44] ;  /* 0x000000002c107984 */ /* 0x000ee60000000c00 */
[----:B------:R-:W-:Y:S02]  /*2810*/  LEA.HI.X.SX32 R25, R25, R0, 0x1, P6 ;  /* 0x0000000019197211 */ /* 0x000fe400030f0eff */
[----:B------:R-:W-:Y:S02]  /*2820*/  LEA R26, P6, R27, R2, 0x1 ;  /* 0x000000021b1a7211 */ /* 0x000fe400078c08ff */
[----:B0-----:R-:W-:-:S02]  /*2830*/  PRMT R21, R8, 0x7632, R21 ;  /* 0x0000763208157816 */ /* 0x001fc40000000015 */
[----:B------:R-:W-:Y:S02]  /*2840*/  LEA.HI.X.SX32 R27, R27, R0, 0x1, P6 ;  /* 0x000000001b1b7211 */ /* 0x000fe400030f0eff */
[C---:B------:R-:W-:Y:S01]  /*2850*/  LEA R28, P6, R31.reuse, R2, 0x1 ;  /* 0x000000021f1c7211 */ /* 0x040fe200078c08ff */
[----:B------:R-:W-:Y:S01]  /*2860*/  @P2 STG.E.U16 [R22.64], R21 ;  /* 0x0000001516002986 */ /* 0x000fe2000c101504 */
[----:B-1----:R-:W-:Y:S02]  /*2870*/  PRMT R8, R4, 0x7632, R8 ;  /* 0x0000763204087816 */ /* 0x002fe40000000008 */
[C---:B------:R-:W-:Y:S01]  /*2880*/  LEA.HI.X.SX32 R29, R31.reuse, R0, 0x1, P6 ;  /* 0x000000001f1d7211 */ /* 0x040fe200030f0eff */
[----:B------:R0:W1:Y:S01]  /*2890*/  LDS.128 R20, [R32+0x2000] ;  /* 0x0020000020147984 */ /* 0x0000620000000c00 */
[----:B------:R-:W-:Y:S02]  /*28a0*/  IADD3 R31, R31, c[0x0][0x198], RZ ;  /* 0x000066001f1f7a10 */ /* 0x000fe40007ffe0ff */
[----:B------:R-:W-:Y:S01]  /*28b0*/  ISETP.LT.AND P2, PT, R3, c[0x0][0x17c], !P0 ;  /* 0x00005f0003007a0c */ /* 0x000fe20004741270 */
[----:B------:R4:W-:Y:S01]  /*28c0*/  @P1 STG.E.U16 [R24.64], R4 ;  /* 0x0000000418001986 */ /* 0x0009e2000c101504 */
[----:B------:R-:W-:-:S02]  /*28d0*/  LEA R30, P6, R31, R2, 0x1 ;  /* 0x000000021f1e7211 */ /* 0x000fc400078c08ff */
[C---:B------:R-:W-:Y:S01]  /*28e0*/  IADD3 R33, R31.reuse, c[0x0][0x198], RZ ;  /* 0x000066001f217a10 */ /* 0x040fe20007ffe0ff */
[----:B------:R5:W-:Y:S01]  /*28f0*/  @P5 STG.E.U16 [R26.64], R8 ;  /* 0x000000081a005986 */ /* 0x000be2000c101504 */
[----:B------:R-:W-:Y:S02]  /*2900*/  LEA.HI.X.SX32 R31, R31, R0, 0x1, P6 ;  /* 0x000000001f1f7211 */ /* 0x000fe400030f0eff */
[C---:B0-----:R-:W-:Y:S01]  /*2910*/  LEA R32, P6, R33.reuse, R2, 0x1 ;  /* 0x0000000221207211 */ /* 0x041fe200078c08ff */
[----:B------:R-:W0:Y:S01]  /*2920*/  LDS.128 R24, [R34+0x2000] ;  /* 0x0020000022187984 */ /* 0x000e220000000c00 */
[----:B------:R-:W-:Y:S02]  /*2930*/  IADD3 R3, R108, 0x7, RZ ;  /* 0x000000076c037810 */ /* 0x000fe40007ffe0ff */
[----:B------:R-:W-:Y:S01]  /*2940*/  IADD3 R35, R33, c[0x0][0x198], RZ ;  /* 0x0000660021237a10 */ /* 0x000fe20007ffe0ff */
[----:B--2---:R-:W-:Y:S01]  /*2950*/  @P4 STG.E.U16 [R28.64], R12 ;  /* 0x0000000c1c004986 */ /* 0x004fe2000c101504 */
[----:B----4-:R-:W-:-:S02]  /*2960*/  PRMT R4, R12, 0x7632, R4 ;  /* 0x000076320c047816 */ /* 0x010fc40000000004 */
[----:B------:R-:W-:Y:S02]  /*2970*/  LEA.HI.X.SX32 R33, R33, R0, 0x1, P6 ;  /* 0x0000000021217211 */ /* 0x000fe400030f0eff */
[----:B------:R-:W-:Y:S01]  /*2980*/  ISETP.LT.AND P1, PT, R3, c[0x0][0x17c], !P0 ;  /* 0x00005f0003007a0c */ /* 0x000fe20004721270 */
[----:B------:R-:W-:Y:S01]  /*2990*/  @P3 STG.E.U16 [R30.64], R4 ;  /* 0x000000041e003986 */ /* 0x000fe2000c101504 */
[C---:B------:R-:W-:Y:S02]  /*29a0*/  LEA R36, P6, R35.reuse, R2, 0x1 ;  /* 0x0000000223247211 */ /* 0x040fe400078c08ff */
[----:B------:R-:W-:Y:S01]  /*29b0*/  IADD3 R3, R108, 0x8, RZ ;  /* 0x000000086c037810 */ /* 0x000fe20007ffe0ff */
[----:B------:R2:W4:Y:S01]  /*29c0*/  LDS.128 R28, [R42+0x2000] ;  /* 0x002000002a1c7984 */ /* 0x0005220000000c00 */
[C---:B------:R-:W-:Y:S02]  /*29d0*/  IADD3 R41, R35.reuse, c[0x0][0x198], RZ ;  /* 0x0000660023297a10 */ /* 0x040fe40007ffe0ff */
[----:B------:R-:W-:Y:S01]  /*29e0*/  LEA.HI.X.SX32 R37, R35, R0, 0x1, P6 ;  /* 0x0000000023257211 */ /* 0x000fe200030f0eff */
[----:B---3--:R-:W-:Y:S01]  /*29f0*/  @P2 STG.E.U16 [R32.64], R16 ;  /* 0x0000001020002986 */ /* 0x008fe2000c101504 */
[----:B------:R-:W-:-:S02]  /*2a00*/  ISETP.LT.AND P5, PT, R3, c[0x0][0x17c], !P0 ;  /* 0x00005f0003007a0c */ /* 0x000fc400047a1270 */
[C---:B------:R-:W-:Y:S01]  /*2a10*/  LEA R38, P6, R41.reuse, R2, 0x1 ;  /* 0x0000000229267211 */ /* 0x040fe200078c08ff */
[----:B------:R-:W3:Y:S01]  /*2a20*/  LDS.128 R32, [R44+0x2000] ;  /* 0x002000002c207984 */ /* 0x000ee20000000c00 */
[C---:B------:R-:W-:Y:S02]  /*2a30*/  IADD3 R3, R108.reuse, 0x9, RZ ;  /* 0x000000096c037810 */ /* 0x040fe40007ffe0ff */
[----:B------:R-:W-:Y:S02]  /*2a40*/  LEA.HI.X.SX32 R39, R41, R0, 0x1, P6 ;  /* 0x0000000029277211 */ /* 0x000fe400030f0eff */
[----:B------:R-:W-:Y:S02]  /*2a50*/  ISETP.LT.AND P4, PT, R3, c[0x0][0x17c], !P0 ;  /* 0x00005f0003007a0c */ /* 0x000fe40004781270 */
[----:B------:R-:W-:Y:S02]  /*2a60*/  IADD3 R41, R41, c[0x0][0x198], RZ ;  /* 0x0000660029297a10 */ /* 0x000fe40007ffe0ff */
[----:B------:R-:W-:-:S02]  /*2a70*/  IADD3 R3, R108, 0xa, RZ ;  /* 0x0000000a6c037810 */ /* 0x000fc40007ffe0ff */
[----:B-----5:R-:W-:Y:S02]  /*2a80*/  PRMT R8, R16, 0x7632, R8 ;  /* 0x0000763210087816 */ /* 0x020fe40000000008 */
[----:B------:R-:W-:Y:S02]  /*2a90*/  LEA R40, P6, R41, R2, 0x1 ;  /* 0x0000000229287211 */ /* 0x000fe400078c08ff */
[----:B------:R-:W-:Y:S01]  /*2aa0*/  ISETP.LT.AND P3, PT, R3, c[0x0][0x17c], !P0 ;  /* 0x00005f0003007a0c */ /* 0x000fe20004761270 */
[----:B------:R5:W-:Y:S01]  /*2ab0*/  @P1 STG.E.U16 [R36.64], R8 ;  /* 0x0000000824001986 */ /* 0x000be2000c101504 */
[C---:B------:R-:W-:Y:S02]  /*2ac0*/  IADD3 R43, R41.reuse, c[0x0][0x198], RZ ;  /* 0x00006600292b7a10 */ /* 0x040fe40007ffe0ff */
[----:B------:R-:W-:Y:S01]  /*2ad0*/  IADD3 R3, R108, 0xb, RZ ;  /* 0x0000000b6c037810 */ /* 0x000fe20007ffe0ff */
[----:B-1----:R1:W-:Y:S01]  /*2ae0*/  @P5 STG.E.U16 [R38.64], R20 ;  /* 0x0000001426005986 */ /* 0x0023e2000c101504 */
[----:B------:R-:W-:-:S02]  /*2af0*/  LEA.HI.X.SX32 R41, R41, R0, 0x1, P6 ;  /* 0x0000000029297211 */ /* 0x000fc400030f0eff */
[----:B--2---:R-:W-:Y:S02]  /*2b00*/  LEA R42, P6, R43, R2, 0x1 ;  /* 0x000000022b2a7211 */ /* 0x004fe400078c08ff */
[----:B------:R-:W-:Y:S02]  /*2b10*/  ISETP.LT.AND P2, PT, R3, c[0x0][0x17c], !P0 ;  /* 0x00005f0003007a0c */ /* 0x000fe40004741270 */
[----:B------:R-:W-:Y:S02]  /*2b20*/  IADD3 R3, R108, 0xc, RZ ;  /* 0x0000000c6c037810 */ /* 0x000fe40007ffe0ff */
[C---:B-----5:R-:W-:Y:S02]  /*2b30*/  IADD3 R37, R43.reuse, c[0x0][0x198], RZ ;  /* 0x000066002b257a10 */ /* 0x060fe40007ffe0ff */
[----:B------:R-:W-:Y:S02]  /*2b40*/  LEA.HI.X.SX32 R43, R43, R0, 0x1, P6 ;  /* 0x000000002b2b7211 */ /* 0x000fe400030f0eff */
[----:B------:R-:W-:-:S02]  /*2b50*/  PRMT R4, R20, 0x7632, R4 ;  /* 0x0000763214047816 */ /* 0x000fc40000000004 */
[----:B------:R-:W-:Y:S02]  /*2b60*/  LEA R36, P6, R37, R2, 0x1 ;  /* 0x0000000225247211 */ /* 0x000fe400078c08ff */
[----:B------:R-:W-:Y:S01]  /*2b70*/  ISETP.LT.AND P1, PT, R3, c[0x0][0x17c], !P0 ;  /* 0x00005f0003007a0c */ /* 0x000fe20004721270 */
[----:B------:R2:W-:Y:S01]  /*2b80*/  @P4 STG.E.U16 [R40.64], R4 ;  /* 0x0000000428004986 */ /* 0x0005e2000c101504 */
[C---:B-1----:R-:W-:Y:S02]  /*2b90*/  IADD3 R39, R37.reuse, c[0x0][0x198], RZ ;  /* 0x0000660025277a10 */ /* 0x042fe40007ffe0ff */
[----:B------:R-:W-:Y:S01]  /*2ba0*/  IADD3 R3, R108, 0xd, RZ ;  /* 0x0000000d6c037810 */ /* 0x000fe20007ffe0ff */
[----:B0-----:R0:W-:Y:S01]  /*2bb0*/  @P3 STG.E.U16 [R42.64], R24 ;  /* 0x000000182a003986 */ /* 0x0011e2000c101504 */
[----:B------:R-:W-:Y:S02]  /*2bc0*/  LEA.HI.X.SX32 R37, R37, R0, 0x1, P6 ;  /* 0x0000000025257211 */ /* 0x000fe400030f0eff */
[----:B------:R-:W-:-:S02]  /*2bd0*/  LEA R38, P6, R39, R2, 0x1 ;  /* 0x0000000227267211 */ /* 0x000fc400078c08ff */
[----:B------:R-:W-:Y:S02]  /*2be0*/  ISETP.LT.AND P5, PT, R3, c[0x0][0x17c], !P0 ;  /* 0x00005f0003007a0c */ /* 0x000fe400047a1270 */
[----:B------:R-:W-:Y:S02]  /*2bf0*/  IADD3 R3, R108, 0xe, RZ ;  /* 0x0000000e6c037810 */ /* 0x000fe40007ffe0ff */
[C---:B--2---:R-:W-:Y:S02]  /*2c00*/  IADD3 R41, R39.reuse, c[0x0][0x198], RZ ;  /* 0x0000660027297a10 */ /* 0x044fe40007ffe0ff */
[----:B------:R-:W-:Y:S02]  /*2c10*/  LEA.HI.X.SX32 R39, R39, R0, 0x1, P6 ;  /* 0x0000000027277211 */ /* 0x000fe400030f0eff */
[----:B------:R-:W-:Y:S02]  /*2c20*/  PRMT R8, R24, 0x7632, R8 ;  /* 0x0000763218087816 */ /* 0x000fe40000000008 */
[----:B------:R-:W-:-:S02]  /*2c30*/  LEA R40, P6, R41, R2, 0x1 ;  /* 0x0000000229287211 */ /* 0x000fc400078c08ff */
[----:B------:R-:W-:Y:S01]  /*2c40*/  ISETP.LT.AND P4, PT, R3, c[0x0][0x17c], !P0 ;  /* 0x00005f0003007a0c */ /* 0x000fe20004781270 */
[----:B------:R1:W-:Y:S01]  /*2c50*/  @P2 STG.E.U16 [R36.64], R8 ;  /* 0x0000000824002986 */ /* 0x0003e2000c101504 */
[C---:B0-----:R-:W-:Y:S02]  /*2c60*/  IADD3 R43, R41.reuse, c[0x0][0x198], RZ ;  /* 0x00006600292b7a10 */ /* 0x041fe40007ffe0ff */
[----:B------:R-:W-:Y:S01]  /*2c70*/  IADD3 R3, R108, 0xf, RZ ;  /* 0x0000000f6c037810 */ /* 0x000fe20007ffe0ff */
[----:B----4-:R0:W-:Y:S01]  /*2c80*/  @P1 STG.E.U16 [R38.64], R28 ;  /* 0x0000001c26001986 */ /* 0x0101e2000c101504 */
[----:B------:R-:W-:Y:S02]  /*2c90*/  LEA.HI.X.SX32 R41, R41, R0, 0x1, P6 ;  /* 0x0000000029297211 */ /* 0x000fe400030f0eff */
[----:B------:R-:W-:Y:S02]  /*2ca0*/  LEA R42, P6, R43, R2, 0x1 ;  /* 0x000000022b2a7211 */ /* 0x000fe400078c08ff */
[----:B------:R-:W-:-:S02]  /*2cb0*/  ISETP.LT.AND P3, PT, R3, c[0x0][0x17c], !P0 ;  /* 0x00005f0003007a0c */ /* 0x000fc40004761270 */
[----:B------:R-:W-:Y:S02]  /*2cc0*/  IADD3 R3, R108, 0x10, RZ ;  /* 0x000000106c037810 */ /* 0x000fe40007ffe0ff */
[C---:B-1----:R-:W-:Y:S02]  /*2cd0*/  IADD3 R37, R43.reuse, c[0x0][0x198], RZ ;  /* 0x000066002b257a10 */ /* 0x042fe40007ffe0ff */
[----:B------:R-:W-:Y:S02]  /*2ce0*/  LEA.HI.X.SX32 R43, R43, R0, 0x1, P6 ;  /* 0x000000002b2b7211 */ /* 0x000fe400030f0eff */
[----:B------:R-:W-:Y:S02]  /*2cf0*/  PRMT R20, R28, 0x7632, R20 ;  /* 0x000076321c147816 */ /* 0x000fe40000000014 */
[----:B------:R-:W-:Y:S02]  /*2d00*/  LEA R36, P6, R37, R2, 0x1 ;  /* 0x0000000225247211 */ /* 0x000fe400078c08ff */
[----:B------:R-:W-:Y:S01]  /*2d10*/  ISETP.LT.AND P2, PT, R3, c[0x0][0x17c], !P0 ;  /* 0x00005f0003007a0c */ /* 0x000fe20004741270 */
[----:B------:R1:W-:Y:S01]  /*2d20*/  @P5 STG.E.U16 [R40.64], R20 ;  /* 0x0000001428005986 */ /* 0x0003e2000c101504 */
[----:B0-----:R-:W-:-:S02]  /*2d30*/  IADD3 R39, R37, c[0x0][0x198], RZ ;  /* 0x0000660025277a10 */ /* 0x001fc40007ffe0ff */
[C---:B------:R-:W-:Y:S01]  /*2d40*/  IADD3 R3, R108.reuse, 0x11, RZ ;  /* 0x000000116c037810 */ /* 0x040fe20007ffe0ff */
[----:B---3--:R0:W-:Y:S01]  /*2d50*/  @P4 STG.E.U16 [R42.64], R32 ;  /* 0x000000202a004986 */ /* 0x0081e2000c101504 */
[----:B------:R-:W-:Y:S02]  /*2d60*/  LEA.HI.X.SX32 R37, R37, R0, 0x1, P6 ;  /* 0x0000000025257211 */ /* 0x000fe400030f0eff */
[----:B------:R-:W-:Y:S02]  /*2d70*/  LEA R38, P6, R39, R2, 0x1 ;  /* 0x0000000227267211 */ /* 0x000fe400078c08ff */
[----:B------:R-:W-:Y:S02]  /*2d80*/  ISETP.LT.AND P1, PT, R3, c[0x0][0x17c], !P0 ;  /* 0x00005f0003007a0c */ /* 0x000fe40004721270 */
[----:B------:R-:W-:Y:S02]  /*2d90*/  IADD3 R3, R108, 0x12, RZ ;  /* 0x000000126c037810 */ /* 0x000fe40007ffe0ff */
[----:B-1----:R-:W-:-:S02]  /*2da0*/  IADD3 R41, R39, c[0x0][0x198], RZ ;  /* 0x0000660027297a10 */ /* 0x002fc40007ffe0ff */
[----:B------:R-:W-:Y:S02]  /*2db0*/  LEA.HI.X.SX32 R39, R39, R0, 0x1, P6 ;  /* 0x0000000027277211 */ /* 0x000fe400030f0eff */
[----:B------:R-:W-:Y:S02]  /*2dc0*/  PRMT R4, R32, 0x7632, R4 ;  /* 0x0000763220047816 */ /* 0x000fe40000000004 */
[----:B------:R-:W-:Y:S02]  /*2dd0*/  LEA R40, P6, R41, R2, 0x1 ;  /* 0x0000000229287211 */ /* 0x000fe400078c08ff */
[----:B------:R-:W-:Y:S01]  /*2de0*/  ISETP.LT.AND P5, PT, R3, c[0x0][0x17c], !P0 ;  /* 0x00005f0003007a0c */ /* 0x000fe200047a1270 */
[----:B------:R1:W-:Y:S01]  /*2df0*/  @P3 STG.E.U16 [R36.64], R4 ;  /* 0x0000000424003986 */ /* 0x0003e2000c101504 */
[C---:B0-----:R-:W-:Y:S02]  /*2e00*/  IADD3 R43, R41.reuse, c[0x0][0x198], RZ ;  /* 0x00006600292b7a10 */ /* 0x041fe40007ffe0ff */
[----:B------:R-:W-:Y:S01]  /*2e10*/  IADD3 R3, R108, 0x13, RZ ;  /* 0x000000136c037810 */ /* 0x000fe20007ffe0ff */
[----:B------:R0:W-:Y:S01]  /*2e20*/  @P2 STG.E.U16 [R38.64], R9 ;  /* 0x0000000926002986 */ /* 0x0001e2000c101504 */
[----:B------:R-:W-:-:S02]  /*2e30*/  LEA.HI.X.SX32 R41, R41, R0, 0x1, P6 ;  /* 0x0000000029297211 */ /* 0x000fc400030f0eff */
[----:B------:R-:W-:Y:S02]  /*2e40*/  LEA R42, P6, R43, R2, 0x1 ;  /* 0x000000022b2a7211 */ /* 0x000fe400078c08ff */
[----:B------:R-:W-:Y:S02]  /*2e50*/  ISETP.LT.AND P4, PT, R3, c[0x0][0x17c], !P0 ;  /* 0x00005f0003007a0c */ /* 0x000fe40004781270 */
[----:B------:R-:W-:Y:S02]  /*2e60*/  IADD3 R3, R108, 0x14, RZ ;  /* 0x000000146c037810 */ /* 0x000fe40007ffe0ff */
[C---:B-1----:R-:W-:Y:S02]  /*2e70*/  IADD3 R37, R43.reuse, c[0x0][0x198], RZ ;  /* 0x000066002b257a10 */ /* 0x042fe40007ffe0ff */
[----:B------:R-:W-:Y:S02]  /*2e80*/  LEA.HI.X.SX32 R43, R43, R0, 0x1, P6 ;  /* 0x000000002b2b7211 */ /* 0x000fe400030f0eff */
[----:B------:R-:W-:-:S02]  /*2e90*/  PRMT R20, R9, 0x7632, R20 ;  /* 0x0000763209147816 */ /* 0x000fc40000000014 */
[----:B------:R-:W-:Y:S02]  /*2ea0*/  LEA R36, P6, R37, R2, 0x1 ;  /* 0x0000000225247211 */ /* 0x000fe400078c08ff */
[----:B------:R-:W-:Y:S01]  /*2eb0*/  ISETP.LT.AND P3, PT, R3, c[0x0][0x17c], !P0 ;  /* 0x00005f0003007a0c */ /* 0x000fe20004761270 */
[----:B------:R1:W-:Y:S01]  /*2ec0*/  @P1 STG.E.U16 [R40.64], R20 ;  /* 0x0000001428001986 */ /* 0x0003e2000c101504 */
[C---:B0-----:R-:W-:Y:S02]  /*2ed0*/  IADD3 R9, R37.reuse, c[0x0][0x198], RZ ;  /* 0x0000660025097a10 */ /* 0x041fe40007ffe0ff */
[----:B------:R-:W-:Y:S01]  /*2ee0*/  IADD3 R3, R108, 0x15, RZ ;  /* 0x000000156c037810 */ /* 0x000fe20007ffe0ff */
[----:B------:R0:W-:Y:S01]  /*2ef0*/  @P5 STG.E.U16 [R42.64], R5 ;  /* 0x000000052a005986 */ /* 0x0001e2000c101504 */
[----:B------:R-:W-:Y:S02]  /*2f00*/  LEA.HI.X.SX32 R37, R37, R0, 0x1, P6 ;  /* 0x0000000025257211 */ /* 0x000fe400030f0eff */
[----:B------:R-:W-:-:S02]  /*2f10*/  LEA R8, P6, R9, R2, 0x1 ;  /* 0x0000000209087211 */ /* 0x000fc400078c08ff */
[----:B------:R-:W-:Y:S02]  /*2f20*/  ISETP.LT.AND P2, PT, R3, c[0x0][0x17c], !P0 ;  /* 0x00005f0003007a0c */ /* 0x000fe40004741270 */
[C---:B------:R-:W-:Y:S02]  /*2f30*/  IADD3 R39, R9.reuse, c[0x0][0x198], RZ ;  /* 0x0000660009277a10 */ /* 0x040fe40007ffe0ff */
[----:B------:R-:W-:Y:S02]  /*2f40*/  IADD3 R3, R108, 0x16, RZ ;  /* 0x000000166c037810 */ /* 0x000fe40007ffe0ff */
[----:B------:R-:W-:Y:S02]  /*2f50*/  LEA.HI.X.SX32 R9, R9, R0, 0x1, P6 ;  /* 0x0000000009097211 */ /* 0x000fe400030f0eff */
[----:B------:R-:W-:Y:S02]  /*2f60*/  PRMT R12, R5, 0x7632, R12 ;  /* 0x00007632050c7816 */ /* 0x000fe4000000000c */
[----:B------:R-:W-:-:S02]  /*2f70*/  LEA R4, P6, R39, R2, 0x1 ;  /* 0x0000000227047211 */ /* 0x000fc400078c08ff */
[----:B------:R-:W-:Y:S01]  /*2f80*/  ISETP.LT.AND P1, PT, R3, c[0x0][0x17c], !P0 ;  /* 0x00005f0003007a0c */ /* 0x000fe20004721270 */
[----:B------:R2:W-:Y:S01]  /*2f90*/  @P4 STG.E.U16 [R36.64], R12 ;  /* 0x0000000c24004986 */ /* 0x0005e2000c101504 */
[C---:B-1----:R-:W-:Y:S02]  /*2fa0*/  IADD3 R41, R39.reuse, c[0x0][0x198], RZ ;  /* 0x0000660027297a10 */ /* 0x042fe40007ffe0ff */
[----:B------:R-:W-:Y:S01]  /*2fb0*/  IADD3 R3, R108, 0x17, RZ ;  /* 0x000000176c037810 */ /* 0x000fe20007ffe0ff */
[----:B------:R1:W-:Y:S01]  /*2fc0*/  @P3 STG.E.U16 [R8.64], R13 ;  /* 0x0000000d08003986 */ /* 0x0003e2000c101504 */
[----:B0-----:R-:W-:Y:S02]  /*2fd0*/  LEA.HI.X.SX32 R5, R39, R0, 0x1, P6 ;  /* 0x0000000027057211 */ /* 0x001fe400030f0eff */
[----:B------:R-:W-:Y:S02]  /*2fe0*/  LEA R38, P6, R41, R2, 0x1 ;  /* 0x0000000229267211 */ /* 0x000fe400078c08ff */
[----:B------:R-:W-:-:S02]  /*2ff0*/  ISETP.LT.AND P5, PT, R3, c[0x0][0x17c], !P0 ;  /* 0x00005f0003007a0c */ /* 0x000fc400047a1270 */
[----:B------:R-:W-:Y:S02]  /*3000*/  IADD3 R3, R108, 0x18, RZ ;  /* 0x000000186c037810 */ /* 0x000fe40007ffe0ff */
[C---:B--2---:R-:W-:Y:S02]  /*3010*/  IADD3 R37, R41.reuse, c[0x0][0x198], RZ ;  /* 0x0000660029257a10 */ /* 0x044fe40007ffe0ff */
[----:B------:R-:W-:Y:S02]  /*3020*/  LEA.HI.X.SX32 R39, R41, R0, 0x1, P6 ;  /* 0x0000000029277211 */ /* 0x000fe400030f0eff */
[----:B------:R-:W-:Y:S02]  /*3030*/  PRMT R12, R13, 0x7632, R12 ;  /* 0x000076320d0c7816 */ /* 0x000fe4000000000c */
[----:B------:R-:W-:Y:S02]  /*3040*/  LEA R36, P6, R37, R2, 0x1 ;  /* 0x0000000225247211 */ /* 0x000fe400078c08ff */
[----:B------:R-:W-:Y:S01]  /*3050*/  ISETP.LT.AND P4, PT, R3, c[0x0][0x17c], !P0 ;  /* 0x00005f0003007a0c */ /* 0x000fe20004781270 */
[----:B------:R0:W-:Y:S01]  /*3060*/  @P2 STG.E.U16 [R4.64], R12 ;  /* 0x0000000c04002986 */ /* 0x0001e2000c101504 */
[----:B-1----:R-:W-:-:S02]  /*3070*/  IADD3 R9, R37, c[0x0][0x198], RZ ;  /* 0x0000660025097a10 */ /* 0x002fc40007ffe0ff */
[C---:B------:R-:W-:Y:S01]  /*3080*/  IADD3 R3, R108.reuse, 0x19, RZ ;  /* 0x000000196c037810 */ /* 0x040fe20007ffe0ff */
[----:B------:R1:W-:Y:S01]  /*3090*/  @P1 STG.E.U16 [R38.64], R17 ;  /* 0x0000001126001986 */ /* 0x0003e2000c101504 */
[----:B------:R-:W-:Y:S02]  /*30a0*/  LEA.HI.X.SX32 R37, R37, R0, 0x1, P6 ;  /* 0x0000000025257211 */ /* 0x000fe400030f0eff */
[----:B------:R-:W-:Y:S02]  /*30b0*/  LEA R8, P6, R9, R2, 0x1 ;  /* 0x0000000209087211 */ /* 0x000fe400078c08ff */
[----:B------:R-:W-:Y:S02]  /*30c0*/  ISETP.LT.AND P3, PT, R3, c[0x0][0x17c], !P0 ;  /* 0x00005f0003007a0c */ /* 0x000fe40004761270 */
[----:B------:R-:W-:Y:S02]  /*30d0*/  IADD3 R3, R108, 0x1a, RZ ;  /* 0x0000001a6c037810 */ /* 0x000fe40007ffe0ff */
[----:B0-----:R-:W-:-:S02]  /*30e0*/  IADD3 R5, R9, c[0x0][0x198], RZ ;  /* 0x0000660009057a10 */ /* 0x001fc40007ffe0ff */
[----:B------:R-:W-:Y:S02]  /*30f0*/  LEA.HI.X.SX32 R9, R9, R0, 0x1, P6 ;  /* 0x0000000009097211 */ /* 0x000fe400030f0eff */
[----:B------:R-:W-:Y:S02]  /*3100*/  LEA R4, P6, R5, R2, 0x1 ;  /* 0x0000000205047211 */ /* 0x000fe400078c08ff */
[----:B------:R-:W-:Y:S02]  /*3110*/  ISETP.LT.AND P2, PT, R3, c[0x0][0x17c], !P0 ;  /* 0x00005f0003007a0c */ /* 0x000fe40004741270 */
[----:B------:R-:W-:Y:S02]  /*3120*/  IADD3 R13, R5, c[0x0][0x198], RZ ;  /* 0x00006600050d7a10 */ /* 0x000fe40007ffe0ff */
[----:B------:R-:W-:Y:S02]  /*3130*/  IADD3 R3, R108, 0x1b, RZ ;  /* 0x0000001b6c037810 */ /* 0x000fe40007ffe0ff */
[----:B------:R-:W-:-:S02]  /*3140*/  PRMT R16, R17, 0x7632, R16 ;  /* 0x0000763211107816 */ /* 0x000fc40000000010 */
[----:B------:R-:W-:Y:S02]  /*3150*/  LEA.HI.X.SX32 R5, R5, R0, 0x1, P6 ;  /* 0x0000000005057211 */ /* 0x000fe400030f0eff */
[----:B------:R-:W-:Y:S01]  /*3160*/  LEA R12, P6, R13, R2, 0x1 ;  /* 0x000000020d0c7211 */ /* 0x000fe200078c08ff */
[----:B------:R0:W-:Y:S01]  /*3170*/  @P5 STG.E.U16 [R36.64], R16 ;  /* 0x0000001024005986 */ /* 0x0001e2000c101504 */
[----:B------:R-:W-:Y:S02]  /*3180*/  ISETP.LT.AND P1, PT, R3, c[0x0][0x17c], !P0 ;  /* 0x00005f0003007a0c */ /* 0x000fe40004721270 */
[C---:B-1----:R-:W-:Y:S01]  /*3190*/  IADD3 R17, R13.reuse, c[0x0][0x198], RZ ;  /* 0x000066000d117a10 */ /* 0x042fe20007ffe0ff */
[----:B------:R1:W-:Y:S01]  /*31a0*/  @P4 STG.E.U16 [R8.64], R21 ;  /* 0x0000001508004986 */ /* 0x0003e2000c101504 */
[----:B------:R-:W-:Y:S02]  /*31b0*/  IADD3 R3, R108, 0x1c, RZ ;  /* 0x0000001c6c037810 */ /* 0x000fe40007ffe0ff */
[----:B------:R-:W-:-:S02]  /*31c0*/  LEA.HI.X.SX32 R13, R13, R0, 0x1, P6 ;  /* 0x000000000d0d7211 */ /* 0x000fc400030f0eff */
[----:B------:R-:W-:Y:S02]  /*31d0*/  PRMT R20, R21, 0x7632, R20 ;  /* 0x0000763215147816 */ /* 0x000fe40000000014 */
[----:B------:R-:W-:Y:S02]  /*31e0*/  ISETP.LT.AND P5, PT, R3, c[0x0][0x17c], !P0 ;  /* 0x00005f0003007a0c */ /* 0x000fe400047a1270 */
[C---:B0-----:R-:W-:Y:S01]  /*31f0*/  LEA R16, P6, R17.reuse, R2, 0x1 ;  /* 0x0000000211107211 */ /* 0x041fe200078c08ff */
[----:B------:R0:W-:Y:S01]  /*3200*/  @P3 STG.E.U16 [R4.64], R20 ;  /* 0x0000001404003986 */ /* 0x0001e2000c101504 */
[----:B------:R-:W-:Y:S02]  /*3210*/  IADD3 R3, R108, 0x1d, RZ ;  /* 0x0000001d6c037810 */ /* 0x000fe40007ffe0ff */
[C---:B-1----:R-:W-:Y:S01]  /*3220*/  IADD3 R9, R17.reuse, c[0x0][0x198], RZ ;  /* 0x0000660011097a10 */ /* 0x042fe20007ffe0ff */
[----:B------:R1:W-:Y:S01]  /*3230*/  @P2 STG.E.U16 [R12.64], R25 ;  /* 0x000000190c002986 */ /* 0x0003e2000c101504 */
[----:B------:R-:W-:-:S02]  /*3240*/  LEA.HI.X.SX32 R17, R17, R0, 0x1, P6 ;  /* 0x0000000011117211 */ /* 0x000fc400030f0eff */
[----:B------:R-:W-:Y:S02]  /*3250*/  LEA R8, P6, R9, R2, 0x1 ;  /* 0x0000000209087211 */ /* 0x000fe400078c08ff */
[----:B------:R-:W-:Y:S02]  /*3260*/  ISETP.LT.AND P4, PT, R3, c[0x0][0x17c], !P0 ;  /* 0x00005f0003007a0c */ /* 0x000fe40004781270 */
[----:B------:R-:W-:Y:S02]  /*3270*/  IADD3 R3, R108, 0x1e, RZ ;  /* 0x0000001e6c037810 */ /* 0x000fe40007ffe0ff */
[C---:B0-----:R-:W-:Y:S02]  /*3280*/  IADD3 R5, R9.reuse, c[0x0][0x198], RZ ;  /* 0x0000660009057a10 */ /* 0x041fe40007ffe0ff */
[----:B------:R-:W-:Y:S02]  /*3290*/  LEA.HI.X.SX32 R9, R9, R0, 0x1, P6 ;  /* 0x0000000009097211 */ /* 0x000fe400030f0eff */
[----:B------:R-:W-:-:S02]  /*32a0*/  PRMT R21, R25, 0x7632, R21 ;  /* 0x0000763219157816 */ /* 0x000fc40000000015 */
[----:B------:R-:W-:Y:S02]  /*32b0*/  LEA R4, P6, R5, R2, 0x1 ;  /* 0x0000000205047211 */ /* 0x000fe400078c08ff */
[----:B------:R-:W-:Y:S01]  /*32c0*/  ISETP.LT.AND P3, PT, R3, c[0x0][0x17c], !P0 ;  /* 0x00005f0003007a0c */ /* 0x000fe20004761270 */
[----:B------:R0:W-:Y:S01]  /*32d0*/  @P1 STG.E.U16 [R16.64], R21 ;  /* 0x0000001510001986 */ /* 0x0001e2000c101504 */
[C---:B-1----:R-:W-:Y:S02]  /*32e0*/  IADD3 R13, R5.reuse, c[0x0][0x198], RZ ;  /* 0x00006600050d7a10 */ /* 0x042fe40007ffe0ff */
[----:B------:R-:W-:Y:S01]  /*32f0*/  IADD3 R3, R108, 0x1f, RZ ;  /* 0x0000001f6c037810 */ /* 0x000fe20007ffe0ff */
[----:B------:R1:W-:Y:S01]  /*3300*/  @P5 STG.E.U16 [R8.64], R29 ;  /* 0x0000001d08005986 */ /* 0x0003e2000c101504 */
[----:B------:R-:W-:Y:S02]  /*3310*/  LEA.HI.X.SX32 R5, R5, R0, 0x1, P6 ;  /* 0x0000000005057211 */ /* 0x000fe400030f0eff */
[----:B------:R-:W-:-:S02]  /*3320*/  LEA R12, P6, R13, R2, 0x1 ;  /* 0x000000020d0c7211 */ /* 0x000fc400078c08ff */
[----:B------:R-:W-:Y:S02]  /*3330*/  ISETP.LT.AND P2, PT, R3, c[0x0][0x17c], !P0 ;  /* 0x00005f0003007a0c */ /* 0x000fe40004741270 */
[----:B------:R-:W-:Y:S02]  /*3340*/  IADD3 R3, R108, 0x20, RZ ;  /* 0x000000206c037810 */ /* 0x000fe40007ffe0ff */
[C---:B0-----:R-:W-:Y:S02]  /*3350*/  IADD3 R17, R13.reuse, c[0x0][0x198], RZ ;  /* 0x000066000d117a10 */ /* 0x041fe40007ffe0ff */
        /* <DEDUP_REMOVED lines=8> */
[----:B------:R-:W-:Y:S02]  /*33e0*/  LEA.HI.X.SX32 R17, R17, R0, 0x1, P6 ;  /* 0x0000000011117211 */ /* 0x000fe400030f0eff */
[----:B------:R-:W-:Y:S02]  /*33f0*/  LEA R8, P6, R9, R2, 0x1 ;  /* 0x0000000209087211 */ /* 0x000fe400078c08ff */
[----:B------:R-:W-:-:S02]  /*3400*/  ISETP.LT.AND P5, PT, R3, c[0x0][0x17c], !P0 ;  /* 0x00005f0003007a0c */ /* 0x000fc400047a1270 */
[----:B------:R-:W-:Y:S02]  /*3410*/  IADD3 R3, R108, 0x22, RZ ;  /* 0x000000226c037810 */ /* 0x000fe40007ffe0ff */
[C---:B0-----:R-:W-:Y:S02]  /*3420*/  IADD3 R5, R9.reuse, c[0x0][0x198], RZ ;  /* 0x0000660009057a10 */ /* 0x041fe40007ffe0ff */
        /* <DEDUP_REMOVED lines=14> */
[----:B------:R-:W-:Y:S02]  /*3510*/  PRMT R20, R10, 0x7632, R20 ;  /* 0x000076320a147816 */ /* 0x000fe40000000014 */
[----:B------:R-:W-:Y:S02]  /*3520*/  LEA R16, P6, R17, R2, 0x1 ;  /* 0x0000000211107211 */ /* 0x000fe400078c08ff */
[----:B------:R-:W-:Y:S01]  /*3530*/  ISETP.LT.AND P2, PT, R3, c[0x0][0x17c], !P0 ;  /* 0x00005f0003007a0c */ /* 0x000fe20004741270 */
[----:B------:R0:W-:Y:S01]  /*3540*/  @P5 STG.E.U16 [R4.64], R20 ;  /* 0x0000001404005986 */ /* 0x0001e2000c101504 */
[C---:B-1----:R-:W-:Y:S02]  /*3550*/  IADD3 R9, R17.reuse, c[0x0][0x198], RZ ;  /* 0x0000660011097a10 */ /* 0x042fe40007ffe0ff */
[----:B------:R-:W-:Y:S01]  /*3560*/  IADD3 R3, R108, 0x25, RZ ;  /* 0x000000256c037810 */ /* 0x000fe20007ffe0ff */
        /* <DEDUP_REMOVED lines=90> */
[----:B------:R-:W-:Y:S01]  /*3b10*/  IADD3 R3, R108, 0x33, RZ ;  /* 0x000000336c037810 */ /* 0x000fe20007ffe0ff */
[----:B------:R1:W-:Y:S01]  /*3b20*/  @P5 STG.E.U16 [R8.64], R11 ;  /* 0x0000000b08005986 */ /* 0x0003e2000c101504 */
[----:B------:R-:W-:Y:S02]  /*3b30*/  LEA.HI.X.SX32 R5, R5, R0, 0x1, P6 ;  /* 0x0000000005057211 */ /* 0x000fe400030f0eff */
[----:B------:R-:W-:Y:S02]  /*3b40*/  LEA R12, P6, R13, R2, 0x1 ;  /* 0x000000020d0c7211 */ /* 0x000fe400078c08ff */
[----:B------:R-:W-:Y:S02]  /*3b50*/  ISETP.LT.AND P2, PT, R3, c[0x0][0x17c], !P0 ;  /* 0x00005f0003007a0c */ /* 0x000fe40004741270 */
[----:B------:R-:W-:Y:S02]  /*3b60*/  PRMT R6, R11, 0x7632, R6 ;  /* 0x000076320b067816 */ /* 0x000fe40000000006 */
[----:B0-----:R-:W-:-:S02]  /*3b70*/  IADD3 R17, R13, c[0x0][0x198], RZ ;  /* 0x000066000d117a10 */ /* 0x001fc40007ffe0ff */
[C---:B------:R-:W-:Y:S01]  /*3b80*/  IADD3 R3, R108.reuse, 0x34, RZ ;  /* 0x000000346c037810 */ /* 0x040fe20007ffe0ff */
[----:B------:R0:W-:Y:S01]  /*3b90*/  @P4 STG.E.U16 [R4.64], R6 ;  /* 0x0000000604004986 */ /* 0x0001e2000c101504 */
[----:B------:R-:W-:Y:S02]  /*3ba0*/  LEA.HI.X.SX32 R13, R13, R0, 0x1, P6 ;  /* 0x000000000d0d7211 */ /* 0x000fe400030f0eff */
[C---:B------:R-:W-:Y:S02]  /*3bb0*/  LEA R16, P6, R17.reuse, R2, 0x1 ;  /* 0x0000000211107211 */ /* 0x040fe400078c08ff */
[----:B-1----:R-:W-:Y:S01]  /*3bc0*/  IADD3 R9, R17, c[0x0][0x198], RZ ;  /* 0x0000660011097a10 */ /* 0x002fe20007ffe0ff */
[----:B------:R1:W-:Y:S01]  /*3bd0*/  @P3 STG.E.U16 [R12.64], R7 ;  /* 0x000000070c003986 */ /* 0x0003e2000c101504 */
[----:B------:R-:W-:Y:S02]  /*3be0*/  ISETP.LT.AND P1, PT, R3, c[0x0][0x17c], !P0 ;  /* 0x00005f0003007a0c */ /* 0x000fe40004721270 */
[----:B------:R-:W-:-:S02]  /*3bf0*/  IADD3 R3, R108, 0x35, RZ ;  /* 0x000000356c037810 */ /* 0x000fc40007ffe0ff */
[----:B------:R-:W-:Y:S02]  /*3c00*/  LEA.HI.X.SX32 R17, R17, R0, 0x1, P6 ;  /* 0x0000000011117211 */ /* 0x000fe400030f0eff */
[----:B0-----:R-:W-:Y:S02]  /*3c10*/  PRMT R5, R7, 0x7632, R5 ;  /* 0x0000763207057816 */ /* 0x001fe40000000005 */
[C---:B------:R-:W-:Y:S02]  /*3c20*/  LEA R4, P6, R9.reuse, R2, 0x1 ;  /* 0x0000000209047211 */ /* 0x040fe400078c08ff */
[----:B------:R-:W-:Y:S01]  /*3c30*/  IADD3 R11, R9, c[0x0][0x198], RZ ;  /* 0x00006600090b7a10 */ /* 0x000fe20007ffe0ff */
[----:B------:R0:W-:Y:S01]  /*3c40*/  @P2 STG.E.U16 [R16.64], R5 ;  /* 0x0000000510002986 */ /* 0x0001e2000c101504 */
[----:B------:R-:W-:Y:S02]  /*3c50*/  ISETP.LT.AND P5, PT, R3, c[0x0][0x17c], !P0 ;  /* 0x00005f0003007a0c */ /* 0x000fe400047a1270 */
[----:B------:R-:W-:-:S02]  /*3c60*/  IADD3 R3, R108, 0x36, RZ ;  /* 0x000000366c037810 */ /* 0x000fc40007ffe0ff */
[----:B-1----:R-:W-:Y:S02]  /*3c70*/  IADD3 R7, R11, c[0x0][0x198], RZ ;  /* 0x000066000b077a10 */ /* 0x002fe40007ffe0ff */
[----:B------:R-:W-:Y:S02]  /*3c80*/  ISETP.LT.AND P4, PT, R3, c[0x0][0x17c], !P0 ;  /* 0x00005f0003007a0c */ /* 0x000fe40004781270 */
[----:B------:R-:W-:Y:S02]  /*3c90*/  IADD3 R3, R108, 0x37, RZ ;  /* 0x000000376c037810 */ /* 0x000fe40007ffe0ff */
[----:B------:R-:W-:Y:S02]  /*3ca0*/  PRMT R13, R15, 0x7632, R13 ;  /* 0x000076320f0d7816 */ /* 0x000fe4000000000d */
[----:B0-----:R-:W-:Y:S02]  /*3cb0*/  LEA.HI.X.SX32 R5, R9, R0, 0x1, P6 ;  /* 0x0000000009057211 */ /* 0x001fe400030f0eff */
[----:B------:R-:W-:-:S02]  /*3cc0*/  LEA R8, P6, R11, R2, 0x1 ;  /* 0x000000020b087211 */ /* 0x000fc400078c08ff */
[----:B------:R-:W-:Y:S01]  /*3cd0*/  ISETP.LT.AND P3, PT, R3, c[0x0][0x17c], !P0 ;  /* 0x00005f0003007a0c */ /* 0x000fe20004761270 */
[----:B------:R0:W-:Y:S01]  /*3ce0*/  @P1 STG.E.U16 [R4.64], R15 ;  /* 0x0000000f04001986 */ /* 0x0001e2000c101504 */
[----:B------:R-:W-:Y:S02]  /*3cf0*/  LEA.HI.X.SX32 R9, R11, R0, 0x1, P6 ;  /* 0x000000000b097211 */ /* 0x000fe400030f0eff */
[C---:B------:R-:W-:Y:S02]  /*3d00*/  IADD3 R11, R7.reuse, c[0x0][0x198], RZ ;  /* 0x00006600070b7a10 */ /* 0x040fe40007ffe0ff */
[C---:B------:R-:W-:Y:S01]  /*3d10*/  LEA R6, P6, R7.reuse, R2, 0x1 ;  /* 0x0000000207067211 */ /* 0x040fe200078c08ff */
[----:B------:R1:W-:Y:S01]  /*3d20*/  @P5 STG.E.U16 [R8.64], R13 ;  /* 0x0000000d08005986 */ /* 0x0003e2000c101504 */
[----:B------:R-:W-:Y:S02]  /*3d30*/  IADD3 R3, R108, 0x38, RZ ;  /* 0x000000386c037810 */ /* 0x000fe40007ffe0ff */
[----:B------:R-:W-:-:S02]  /*3d40*/  LEA.HI.X.SX32 R7, R7, R0, 0x1, P6 ;  /* 0x0000000007077211 */ /* 0x000fc400030f0eff */
[C---:B------:R-:W-:Y:S02]  /*3d50*/  LEA R10, P6, R11.reuse, R2, 0x1 ;  /* 0x000000020b0a7211 */ /* 0x040fe400078c08ff */
[----:B0-----:R-:W-:Y:S01]  /*3d60*/  IADD3 R5, R11, c[0x0][0x198], RZ ;  /* 0x000066000b057a10 */ /* 0x001fe20007ffe0ff */
[----:B------:R0:W-:Y:S01]  /*3d70*/  @P4 STG.E.U16 [R6.64], R19 ;  /* 0x0000001306004986 */ /* 0x0001e2000c101504 */
[----:B------:R-:W-:Y:S02]  /*3d80*/  ISETP.LT.AND P2, PT, R3, c[0x0][0x17c], !P0 ;  /* 0x00005f0003007a0c */ /* 0x000fe40004741270 */
[----:B------:R-:W-:Y:S02]  /*3d90*/  IADD3 R3, R108, 0x39, RZ ;  /* 0x000000396c037810 */ /* 0x000fe40007ffe0ff */
[----:B-1----:R-:W-:Y:S02]  /*3da0*/  IADD3 R9, R5, c[0x0][0x198], RZ ;  /* 0x0000660005097a10 */ /* 0x002fe40007ffe0ff */
[----:B------:R-:W-:-:S02]  /*3db0*/  LEA.HI.X.SX32 R11, R11, R0, 0x1, P6 ;  /* 0x000000000b0b7211 */ /* 0x000fc400030f0eff */
[----:B------:R-:W-:Y:S02]  /*3dc0*/  LEA R4, P6, R5, R2, 0x1 ;  /* 0x0000000205047211 */ /* 0x000fe400078c08ff */
[----:B------:R-:W-:Y:S02]  /*3dd0*/  ISETP.LT.AND P1, PT, R3, c[0x0][0x17c], !P0 ;  /* 0x00005f0003007a0c */ /* 0x000fe40004721270 */
[----:B------:R-:W-:Y:S02]  /*3de0*/  IADD3 R13, R9, c[0x0][0x198], RZ ;  /* 0x00006600090d7a10 */ /* 0x000fe40007ffe0ff */
[----:B------:R-:W-:Y:S02]  /*3df0*/  IADD3 R3, R108, 0x3a, RZ ;  /* 0x0000003a6c037810 */ /* 0x000fe40007ffe0ff */
[----:B------:R-:W-:Y:S02]  /*3e00*/  LEA.HI.X.SX32 R5, R5, R0, 0x1, P6 ;  /* 0x0000000005057211 */ /* 0x000fe400030f0eff */
[----:B------:R-:W-:-:S02]  /*3e10*/  LEA R8, P6, R9, R2, 0x1 ;  /* 0x0000000209087211 */ /* 0x000fc400078c08ff */
[----:B------:R-:W-:Y:S02]  /*3e20*/  IADD3 R15, R13, c[0x0][0x198], RZ ;  /* 0x000066000d0f7a10 */ /* 0x000fe40007ffe0ff */
[----:B------:R-:W-:Y:S02]  /*3e30*/  ISETP.LT.AND P5, PT, R3, c[0x0][0x17c], !P0 ;  /* 0x00005f0003007a0c */ /* 0x000fe400047a1270 */
[----:B------:R-:W-:Y:S02]  /*3e40*/  IADD3 R3, R108, 0x3b, RZ ;  /* 0x0000003b6c037810 */ /* 0x000fe40007ffe0ff */
[----:B------:R-:W-:Y:S02]  /*3e50*/  PRMT R12, R19, 0x7632, R12 ;  /* 0x00007632130c7816 */ /* 0x000fe4000000000c */
[----:B0-----:R-:W-:Y:S02]  /*3e60*/  PRMT R7, R23, 0x7632, R7 ;  /* 0x0000763217077816 */ /* 0x001fe40000000007 */
[----:B------:R-:W-:Y:S01]  /*3e70*/  LEA.HI.X.SX32 R9, R9, R0, 0x1, P6 ;  /* 0x0000000009097211 */ /* 0x000fe200030f0eff */
[----:B------:R0:W-:Y:S01]  /*3e80*/  @P3 STG.E.U16 [R10.64], R12 ;  /* 0x0000000c0a003986 */ /* 0x0001e2000c101504 */
[----:B------:R-:W-:-:S02]  /*3e90*/  IADD3 R17, R15, c[0x0][0x198], RZ ;  /* 0x000066000f117a10 */ /* 0x000fc40007ffe0ff */
[----:B------:R-:W-:Y:S01]  /*3ea0*/  ISETP.LT.AND P4, PT, R3, c[0x0][0x17c], !P0 ;  /* 0x00005f0003007a0c */ /* 0x000fe20004781270 */
[----:B------:R-:W-:Y:S01]  /*3eb0*/  @P2 STG.E.U16 [R4.64], R23 ;  /* 0x0000001704002986 */ /* 0x000fe2000c101504 */
[-C--:B------:R-:W-:Y:S02]  /*3ec0*/  LEA R6, P6, R13, R2.reuse, 0x1 ;  /* 0x000000020d067211 */ /* 0x080fe400078c08ff */
[----:B------:R-:W-:Y:S01]  /*3ed0*/  IADD3 R3, R108, 0x3c, RZ ;  /* 0x0000003c6c037810 */ /* 0x000fe20007ffe0ff */
[----:B------:R1:W-:Y:S01]  /*3ee0*/  @P1 STG.E.U16 [R8.64], R7 ;  /* 0x0000000708001986 */ /* 0x0003e2000c101504 */
[----:B------:R-:W-:Y:S02]  /*3ef0*/  IADD3 R19, R17, c[0x0][0x198], RZ ;  /* 0x0000660011137a10 */ /* 0x000fe40007ffe0ff */
[----:B------:R-:W-:Y:S02]  /*3f00*/  ISETP.LT.AND P3, PT, R3, c[0x0][0x17c], !P0 ;  /* 0x00005f0003007a0c */ /* 0x000fe40004761270 */
[----:B0-----:R-:W-:-:S02]  /*3f10*/  LEA R10, P1, R15, R2, 0x1 ;  /* 0x000000020f0a7211 */ /* 0x001fc400078208ff */
[----:B------:R-:W-:Y:S02]  /*3f20*/  IADD3 R3, R108, 0x3d, RZ ;  /* 0x0000003d6c037810 */ /* 0x000fe40007ffe0ff */
[----:B------:R-:W-:Y:S02]  /*3f30*/  IADD3 R21, R19, c[0x0][0x198], RZ ;  /* 0x0000660013157a10 */ /* 0x000fe40007ffe0ff */
[-C--:B------:R-:W-:Y:S02]  /*3f40*/  LEA.HI.X.SX32 R11, R15, R0.reuse, 0x1, P1 ;  /* 0x000000000f0b7211 */ /* 0x080fe400008f0eff */
[----:B-1----:R-:W-:Y:S02]  /*3f50*/  LEA.HI.X.SX32 R7, R13, R0, 0x1, P6 ;  /* 0x000000000d077211 */ /* 0x002fe400030f0eff */
[----:B------:R-:W-:Y:S02]  /*3f60*/  LEA R12, P6, R17, R2, 0x1 ;  /* 0x00000002110c7211 */ /* 0x000fe400078c08ff */
[----:B------:R-:W-:Y:S01]  /*3f70*/  ISETP.LT.AND P2, PT, R3, c[0x0][0x17c], !P0 ;  /* 0x00005f0003007a0c */ /* 0x000fe20004741270 */
[----:B------:R0:W-:Y:S01]  /*3f80*/  @P5 STG.E.U16 [R6.64], R27 ;  /* 0x0000001b06005986 */ /* 0x0001e2000c101504 */
[----:B------:R-:W-:-:S02]  /*3f90*/  LEA.HI.X.SX32 R13, R17, R0, 0x1, P6 ;  /* 0x00000000110d7211 */ /* 0x000fc400030f0eff */
[-C--:B------:R-:W-:Y:S02]  /*3fa0*/  LEA R4, P6, R19, R2.reuse, 0x1 ;  /* 0x0000000213047211 */ /* 0x080fe400078c08ff */
[C---:B------:R-:W-:Y:S02]  /*3fb0*/  LEA R8, P1, R21.reuse, R2, 0x1 ;  /* 0x0000000215087211 */ /* 0x040fe400078208ff */
[C---:B------:R-:W-:Y:S02]  /*3fc0*/  IADD3 R3, R108.reuse, 0x3e, RZ ;  /* 0x0000003e6c037810 */ /* 0x040fe40007ffe0ff */
[----:B------:R-:W-:Y:S02]  /*3fd0*/  IADD3 R15, R21, c[0x0][0x198], RZ ;  /* 0x00006600150f7a10 */ /* 0x000fe40007ffe0ff */
[----:B------:R-:W-:Y:S02]  /*3fe0*/  IADD3 R108, R108, 0x3f, RZ ;  /* 0x0000003f6c6c7810 */ /* 0x000fe40007ffe0ff */
[----:B------:R-:W-:-:S02]  /*3ff0*/  LEA.HI.X.SX32 R5, R19, R0, 0x1, P6 ;  /* 0x0000000013057211 */ /* 0x000fc400030f0eff */
[----:B------:R-:W-:Y:S02]  /*4000*/  LEA.HI.X.SX32 R9, R21, R0, 0x1, P1 ;  /* 0x0000000015097211 */ /* 0x000fe400008f0eff */
[----:B------:R-:W-:Y:S02]  /*4010*/  LEA R2, P6, R15, R2, 0x1 ;  /* 0x000000020f027211 */ /* 0x000fe400078c08ff */
[----:B------:R-:W-:Y:S02]  /*4020*/  ISETP.LT.AND P1, PT, R3, c[0x0][0x17c], !P0 ;  /* 0x00005f0003007a0c */ /* 0x000fe40004721270 */
[----:B------:R-:W-:Y:S02]  /*4030*/  ISETP.LT.AND P0, PT, R108, c[0x0][0x17c], !P0 ;  /* 0x00005f006c007a0c */ /* 0x000fe40004701270 */
[----:B------:R-:W-:Y:S02]  /*4040*/  LEA.HI.X.SX32 R3, R15, R0, 0x1, P6 ;  /* 0x000000000f037211 */ /* 0x000fe400030f0eff */
[----:B------:R-:W-:-:S02]  /*4050*/  PRMT R0, R27, 0x7632, R0 ;  /* 0x000076321b007816 */ /* 0x000fc40000000000 */
[----:B0-----:R-:W-:-:S03]  /*4060*/  PRMT R7, R31, 0x7632, R7 ;  /* 0x000076321f077816 */ /* 0x001fc60000000007 */
[----:B------:R0:W-:Y:S04]  /*4070*/  @P4 STG.E.U16 [R10.64], R0 ;  /* 0x000000000a004986 */ /* 0x0001e8000c101504 */
[----:B------:R0:W-:Y:S04]  /*4080*/  @P3 STG.E.U16 [R12.64], R31 ;  /* 0x0000001f0c003986 */ /* 0x0001e8000c101504 */
[----:B------:R0:W-:Y:S04]  /*4090*/  @P2 STG.E.U16 [R4.64], R7 ;  /* 0x0000000704002986 */ /* 0x0001e8000c101504 */
[----:B------:R0:W-:Y:S01]  /*40a0*/  @P1 STG.E.U16 [R8.64], R35 ;  /* 0x0000002308001986 */ /* 0x0001e2000c101504 */
[----:B------:R-:W-:Y:S05]  /*40b0*/  @!P0 EXIT ;  /* 0x000000000000894d */ /* 0x000fea0003800000 */
[----:B0-----:R-:W-:-:S05]  /*40c0*/  PRMT R35, R35, 0x7632, R35 ;  /* 0x0000763223237816 */ /* 0x001fca0000000023 */
[----:B------:R-:W-:Y:S01]  /*40d0*/  STG.E.U16 [R2.64], R35 ;  /* 0x0000002302007986 */ /* 0x000fe2000c101504 */
[----:B------:R-:W-:Y:S05]  /*40e0*/  EXIT ;  /* 0x000000000000794d */ /* 0x000fea0003800000 */
.L_x_3:
[----:B------:R-:W-:-:S00]  /*40f0*/  BRA `(.L_x_3) ;  /* 0xfffffff000007947 */ /* 0x000fc0000383ffff */
[----:B------:R-:W-:-:S00]  /*4100*/  NOP ;  /* 0x0000000000007918 */ /* 0x000fc00000000000 */
[----:B------:R-:W-:-:S00]  /*4110*/  NOP ;  /* 0x0000000000007918 */ /* 0x000fc00000000000 */
[----:B------:R-:W-:-:S00]  /*4120*/  NOP ;  /* 0x0000000000007918 */ /* 0x000fc00000000000 */
[----:B------:R-:W-:-:S00]  /*4130*/  NOP ;  /* 0x0000000000007918 */ /* 0x000fc00000000000 */
[----:B------:R-:W-:-:S00]  /*4140*/  NOP ;  /* 0x0000000000007918 */ /* 0x000fc00000000000 */
[----:B------:R-:W-:-:S00]  /*4150*/  NOP ;  /* 0x0000000000007918 */ /* 0x000fc00000000000 */
[----:B------:R-:W-:-:S00]  /*4160*/  NOP ;  /* 0x0000000000007918 */ /* 0x000fc00000000000 */
[----:B------:R-:W-:-:S00]  /*4170*/  NOP ;  /* 0x0000000000007918 */ /* 0x000fc00000000000 */
.L_x_4:


//--------------------- .nv.shared.matmul_kernel  --------------------------
	.section	.nv.shared.matmul_kernel,"aw",@nobits
	.sectionflags	@""
	.align	16
